	.target	sm_90a

	.elftype	@"ET_EXEC"


//--------------------- .note.nv.tkinfo           --------------------------
	.section	.note.nv.tkinfo,"",@"SHT_NOTE"
	.sectionflags	@"SHF_NOTE_NV_TKINFO"
	.tkinfo
        /*0018*/ 	.word	0x00000002
        /*0030*/ 	.string	""
        /*0030*/ 	.string	"ptxas"
        /*0030*/ 	.string	"Cuda compilation tools, release 13.0, V13.0.88"
        /*0030*/ 	.string	"Build cuda_13.0.r13.0/compiler.36424714_0"
        /*0030*/ 	.string	"-arch sm_90a -m 64 "



//--------------------- .note.nv.cuinfo           --------------------------
	.section	.note.nv.cuinfo,"",@"SHT_NOTE"
	.sectionflags	@"SHF_NOTE_NV_CUINFO"
        /*0018*/ 	.short	0x0002
        /*001a*/ 	.short	0x005a
        /*001c*/ 	.short	0x0082
	.zero		2


//--------------------- .nv.info                  --------------------------
	.section	.nv.info,"",@"SHT_CUDA_INFO"
	.align	4


	//----- nvinfo : EIATTR_REGCOUNT
	.align		4
        /*0000*/ 	.byte	0x04, 0x2f
        /*0002*/ 	.short	(.L_15 - .L_14)
	.align		4
.L_14:
        /*0004*/ 	.word	index@(_ZN7cutlass13device_kernelINS_4gemm6kernel13GemmUniversalIN4cute5tupleIJiiiiEEENS1_10collective13CollectiveMmaINS1_34MainloopSm90TmaGmmaWarpSpecializedILi5ENS5_IJNS4_1CILi1EEESB_SB_EEENS1_35KernelTmaWarpSpecializedCooperativeEEENS5_IJNSA_ILi512EEENSA_ILi128EEENSA_ILi32EEEEEENS_6half_tENS5_IJlSB_lEEESJ_SK_NS4_8TiledMMAINS4_8MMA_AtomIJNS4_4SM904GMMA26MMA_64x128x16_F32F16F16_SSILNSO_5MajorE0ELSQ_0ELNSO_7ScaleInE1ELSR_1EEEEEENS4_6LayoutINS5_IJNSA_ILi2EEESB_SB_EEENS5_IJSB_NSA_ILi0EEESX_EEEEENS5_IJNS4_10UnderscoreES10_S10_EEEEENS4_13SM90_TMA_LOADENS4_14ComposedLayoutINS4_7SwizzleILi2ELi4ELi3EEENS4_18smem_ptr_flag_bitsILi16EEENSU_INS5_IJNSA_ILi8EEESH_EEENS5_IJSH_SB_EEEEEEEvNS4_8identityES13_S1D_vS1E_EENS_8epilogue10collective6detail29Sm90TmaWarpSpecializedAdapterINS1H_15DefaultEpilogueISJ_SK_SK_NS1G_6thread17LinearCombinationISJ_Li1EffLNS1L_9ScaleType4KindE0ELNS_15FloatRoundStyleE2ESJ_EENS1_15EpilogueDefaultEEEEEvvEEEEvNT_6ParamsE)
        /*0008*/ 	.word	0x000000a8


	//----- nvinfo : EIATTR_FRAME_SIZE
	.align		4
.L_15:
        /*000c*/ 	.byte	0x04, 0x11
        /*000e*/ 	.short	(.L_17 - .L_16)
	.align		4
.L_16:
        /*0010*/ 	.word	index@(_ZN7cutlass13device_kernelINS_4gemm6kernel13GemmUniversalIN4cute5tupleIJiiiiEEENS1_10collective13CollectiveMmaINS1_34MainloopSm90TmaGmmaWarpSpecializedILi5ENS5_IJNS4_1CILi1EEESB_SB_EEENS1_35KernelTmaWarpSpecializedCooperativeEEENS5_IJNSA_ILi512EEENSA_ILi128EEENSA_ILi32EEEEEENS_6half_tENS5_IJlSB_lEEESJ_SK_NS4_8TiledMMAINS4_8MMA_AtomIJNS4_4SM904GMMA26MMA_64x128x16_F32F16F16_SSILNSO_5MajorE0ELSQ_0ELNSO_7ScaleInE1ELSR_1EEEEEENS4_6LayoutINS5_IJNSA_ILi2EEESB_SB_EEENS5_IJSB_NSA_ILi0EEESX_EEEEENS5_IJNS4_10UnderscoreES10_S10_EEEEENS4_13SM90_TMA_LOADENS4_14ComposedLayoutINS4_7SwizzleILi2ELi4ELi3EEENS4_18smem_ptr_flag_bitsILi16EEENSU_INS5_IJNSA_ILi8EEESH_EEENS5_IJSH_SB_EEEEEEEvNS4_8identityES13_S1D_vS1E_EENS_8epilogue10collective6detail29Sm90TmaWarpSpecializedAdapterINS1H_15DefaultEpilogueISJ_SK_SK_NS1G_6thread17LinearCombinationISJ_Li1EffLNS1L_9ScaleType4KindE0ELNS_15FloatRoundStyleE2ESJ_EENS1_15EpilogueDefaultEEEEEvvEEEEvNT_6ParamsE)
        /*0014*/ 	.word	0x000002b8


	//----- nvinfo : EIATTR_MIN_STACK_SIZE
	.align		4
.L_17:
        /*0018*/ 	.byte	0x04, 0x12
        /*001a*/ 	.short	(.L_19 - .L_18)
	.align		4
.L_18:
        /*001c*/ 	.word	index@(_ZN7cutlass13device_kernelINS_4gemm6kernel13GemmUniversalIN4cute5tupleIJiiiiEEENS1_10collective13CollectiveMmaINS1_34MainloopSm90TmaGmmaWarpSpecializedILi5ENS5_IJNS4_1CILi1EEESB_SB_EEENS1_35KernelTmaWarpSpecializedCooperativeEEENS5_IJNSA_ILi512EEENSA_ILi128EEENSA_ILi32EEEEEENS_6half_tENS5_IJlSB_lEEESJ_SK_NS4_8TiledMMAINS4_8MMA_AtomIJNS4_4SM904GMMA26MMA_64x128x16_F32F16F16_SSILNSO_5MajorE0ELSQ_0ELNSO_7ScaleInE1ELSR_1EEEEEENS4_6LayoutINS5_IJNSA_ILi2EEESB_SB_EEENS5_IJSB_NSA_ILi0EEESX_EEEEENS5_IJNS4_10UnderscoreES10_S10_EEEEENS4_13SM90_TMA_LOADENS4_14ComposedLayoutINS4_7SwizzleILi2ELi4ELi3EEENS4_18smem_ptr_flag_bitsILi16EEENSU_INS5_IJNSA_ILi8EEESH_EEENS5_IJSH_SB_EEEEEEEvNS4_8identityES13_S1D_vS1E_EENS_8epilogue10collective6detail29Sm90TmaWarpSpecializedAdapterINS1H_15DefaultEpilogueISJ_SK_SK_NS1G_6thread17LinearCombinationISJ_Li1EffLNS1L_9ScaleType4KindE0ELNS_15FloatRoundStyleE2ESJ_EENS1_15EpilogueDefaultEEEEEvvEEEEvNT_6ParamsE)
        /*0020*/ 	.word	0x000002b8
.L_19:


//--------------------- .nv.compat                --------------------------
	.section	.nv.compat,"",@"SHT_CUDA_COMPAT_INFO"
	.align	4
        /*0000*/ 	.byte	0x02, 0x09, 0x01, 0x00, 0x02, 0x02, 0x04, 0x00, 0x02, 0x05, 0x05, 0x00, 0x03, 0x07, 0x01, 0x01
        /*0010*/ 	.byte	0x02, 0x03, 0x01, 0x00, 0x02, 0x06, 0x01, 0x00, 0x04, 0x0b, 0x08, 0x00, 0x00, 0x00, 0x00, 0x00
        /*0020*/ 	.byte	0x00, 0x00, 0x00, 0x00


//--------------------- .nv.info._ZN7cutlass13device_kernelINS_4gemm6kernel13GemmUniversalIN4cute5tupleIJiiiiEEENS1_10collective13CollectiveMmaINS1_34MainloopSm90TmaGmmaWarpSpecializedILi5ENS5_IJNS4_1CILi1EEESB_SB_EEENS1_35KernelTmaWarpSpecializedCooperativeEEENS5_IJNSA_ILi512EEENSA_ILi128EEENSA_ILi32EEEEEENS_6half_tENS5_IJlSB_lEEESJ_SK_NS4_8TiledMMAINS4_8MMA_AtomIJNS4_4SM904GMMA26MMA_64x128x16_F32F16F16_SSILNSO_5MajorE0ELSQ_0ELNSO_7ScaleInE1ELSR_1EEEEEENS4_6LayoutINS5_IJNSA_ILi2EEESB_SB_EEENS5_IJSB_NSA_ILi0EEESX_EEEEENS5_IJNS4_10UnderscoreES10_S10_EEEEENS4_13SM90_TMA_LOADENS4_14ComposedLayoutINS4_7SwizzleILi2ELi4ELi3EEENS4_18smem_ptr_flag_bitsILi16EEENSU_INS5_IJNSA_ILi8EEESH_EEENS5_IJSH_SB_EEEEEEEvNS4_8identityES13_S1D_vS1E_EENS_8epilogue10collective6detail29Sm90TmaWarpSpecializedAdapterINS1H_15DefaultEpilogueISJ_SK_SK_NS1G_6thread17LinearCombinationISJ_Li1EffLNS1L_9ScaleType4KindE0ELNS_15FloatRoundStyleE2ESJ_EENS1_15EpilogueDefaultEEEEEvvEEEEvNT_6ParamsE --------------------------
	.section	.nv.info._ZN7cutlass13device_kernelINS_4gemm6kernel13GemmUniversalIN4cute5tupleIJiiiiEEENS1_10collective13CollectiveMmaINS1_34MainloopSm90TmaGmmaWarpSpecializedILi5ENS5_IJNS4_1CILi1EEESB_SB_EEENS1_35KernelTmaWarpSpecializedCooperativeEEENS5_IJNSA_ILi512EEENSA_ILi128EEENSA_ILi32EEEEEENS_6half_tENS5_IJlSB_lEEESJ_SK_NS4_8TiledMMAINS4_8MMA_AtomIJNS4_4SM904GMMA26MMA_64x128x16_F32F16F16_SSILNSO_5MajorE0ELSQ_0ELNSO_7ScaleInE1ELSR_1EEEEEENS4_6LayoutINS5_IJNSA_ILi2EEESB_SB_EEENS5_IJSB_NSA_ILi0EEESX_EEEEENS5_IJNS4_10UnderscoreES10_S10_EEEEENS4_13SM90_TMA_LOADENS4_14ComposedLayoutINS4_7SwizzleILi2ELi4ELi3EEENS4_18smem_ptr_flag_bitsILi16EEENSU_INS5_IJNSA_ILi8EEESH_EEENS5_IJSH_SB_EEEEEEEvNS4_8identityES13_S1D_vS1E_EENS_8epilogue10collective6detail29Sm90TmaWarpSpecializedAdapterINS1H_15DefaultEpilogueISJ_SK_SK_NS1G_6thread17LinearCombinationISJ_Li1EffLNS1L_9ScaleType4KindE0ELNS_15FloatRoundStyleE2ESJ_EENS1_15EpilogueDefaultEEEEEvvEEEEvNT_6ParamsE,"",@"SHT_CUDA_INFO"
	.sectionflags	@""
	.align	4


	//----- nvinfo : EIATTR_CUDA_API_VERSION
	.align		4
        /*0000*/ 	.byte	0x04, 0x37
        /*0002*/ 	.short	(.L_21 - .L_20)
.L_20:
        /*0004*/ 	.word	0x00000082


	//----- nvinfo : EIATTR_KPARAM_INFO
	.align		4
.L_21:
        /*0008*/ 	.byte	0x04, 0x17
        /*000a*/ 	.short	(.L_23 - .L_22)
.L_22:
        /*000c*/ 	.word	0x00000000
        /*0010*/ 	.short	0x0000
        /*0012*/ 	.short	0x0070
        /*0014*/ 	.byte	0x00, 0xf0, 0x01, 0x10


	//----- nvinfo : EIATTR_SPARSE_MMA_MASK
	.align		4
.L_23:
        /*0018*/ 	.byte	0x03, 0x50
        /*001a*/ 	.short	0x0000


	//----- nvinfo : EIATTR_MAXREG_COUNT
	.align		4
        /*001c*/ 	.byte	0x03, 0x1b
        /*001e*/ 	.short	0x00a8


	//----- nvinfo : EIATTR_NUM_BARRIERS
	.align		4
        /*0020*/ 	.byte	0x02, 0x4c
        /*0022*/ 	.byte	0x01
	.zero		1


	//----- nvinfo : EIATTR_EXTERNS
	.align		4
        /*0024*/ 	.byte	0x04, 0x0f
        /*0026*/ 	.short	(.L_25 - .L_24)


	//   ....[0]....
	.align		4
.L_24:
        /*0028*/ 	.word	index@(__assertfail)


	//----- nvinfo : EIATTR_ANNOTATIONS
	.align		4
.L_25:
        /*002c*/ 	.byte	0x04, 0x55
        /*002e*/ 	.short	(.L_27 - .L_26)


	//   ....[0]....
.L_26:
        /*0030*/ 	.word	0x00000001
        /*0034*/ 	.byte	0xc0, 0x06, 0x00, 0x00, 0x01, 0x00, 0x00, 0x00, 0xe0, 0x06, 0x00, 0x00, 0x01, 0x00, 0x00, 0x00
        /* <DEDUP_REMOVED lines=218> */
        /*0de4*/ 	.byte	0x80, 0x5b, 0x01, 0x00


	//----- nvinfo : EIATTR_MERCURY_ISA_VERSION
	.align		4
.L_27:
        /*0de8*/ 	.byte	0x03, 0x5f
        /*0dea*/ 	.short	0x0101


	//----- nvinfo : EIATTR_INT_WARP_WIDE_INSTR_OFFSETS
	.align		4
        /*0dec*/ 	.byte	0x04, 0x31
        /*0dee*/ 	.short	(.L_29 - .L_28)


	//   ....[0]....
.L_28:
        /*0df0*/ 	.word	0x00000520


	//   ....[1]....
        /*0df4*/ 	.word	0x00000530


	//   ....[2]....
        /*0df8*/ 	.word	0x000005c0


	//----- nvinfo : EIATTR_COOP_GROUP_MASK_REGIDS
	.align		4
.L_29:
        /*0dfc*/ 	.byte	0x04, 0x29
        /*0dfe*/ 	.short	(.L_31 - .L_30)


	//   ....[0]....
.L_30:
        /*0e00*/ 	.word	0xffffffff


	//   ....[1]....
        /*0e04*/ 	.word	0xffffffff


	//   ....[2]....
        /*0e08*/ 	.word	0xffffffff


	//   ....[3]....
        /*0e0c*/ 	.word	0xffffffff


	//   ....[4]....
        /*0e10*/ 	.word	0xffffffff


	//----- nvinfo : EIATTR_COOP_GROUP_INSTR_OFFSETS
	.align		4
.L_31:
        /*0e14*/ 	.byte	0x04, 0x28
        /*0e16*/ 	.short	(.L_33 - .L_32)


	//   ....[0]....
.L_32:
        /*0e18*/ 	.word	0x00000070


	//   ....[1]....
        /*0e1c*/ 	.word	0x00000080


	//   ....[2]....
        /*0e20*/ 	.word	0x000001a0


	//   ....[3]....
        /*0e24*/ 	.word	0x000003d0


	//   ....[4]....
        /*0e28*/ 	.word	0x00001190


	//----- nvinfo : EIATTR_REG_RECONFIG
	.align		4
.L_33:
        /*0e2c*/ 	.byte	0x01, 0x54
	.zero		2


	//----- nvinfo : EIATTR_SYSCALL_OFFSETS
	.align		4
        /*0e30*/ 	.byte	0x04, 0x46
        /*0e32*/ 	.short	(.L_35 - .L_34)


	//   ....[0]....
.L_34:
        /*0e34*/ 	.word	0x00001340


	//----- nvinfo : EIATTR_MBARRIER_INSTR_OFFSETS
	.align		4
.L_35:
        /*0e38*/ 	.byte	0x04, 0x39
        /*0e3a*/ 	.short	(.L_37 - .L_36)


	//   ....[0]....
.L_36:
        /*0e3c*/ 	.word	0x00000320
        /*0e40*/ 	.word	0x000000ff
        /*0e44*/ 	.word	0x00000000
        /*0e48*/ 	.short	0x0100
        /*0e4a*/ 	.byte	0x08
	.zero		1


	//   ....[1]....
        /*0e4c*/ 	.word	0x00000330
        /*0e50*/ 	.word	0x000000ff
        /*0e54*/ 	.word	0x00000028
        /*0e58*/ 	.short	0x0100
        /*0e5a*/ 	.byte	0x08
	.zero		1


	//   ....[2]....
        /*0e5c*/ 	.word	0x00000340
        /*0e60*/ 	.word	0x000000ff
        /*0e64*/ 	.word	0x00000008
        /*0e68*/ 	.short	0x0100
        /*0e6a*/ 	.byte	0x08
	.zero		1


	//   ....[3]....
        /*0e6c*/ 	.word	0x00000350
        /*0e70*/ 	.word	0x000000ff
        /*0e74*/ 	.word	0x00000030
        /*0e78*/ 	.short	0x0100
        /*0e7a*/ 	.byte	0x08
	.zero		1


	//   ....[4]....
        /*0e7c*/ 	.word	0x00000360
        /*0e80*/ 	.word	0x000000ff
        /*0e84*/ 	.word	0x00000010
        /*0e88*/ 	.short	0x0100
        /*0e8a*/ 	.byte	0x08
	.zero		1


	//   ....[5]....
        /*0e8c*/ 	.word	0x00000370
        /*0e90*/ 	.word	0x000000ff
        /*0e94*/ 	.word	0x00000038
        /*0e98*/ 	.short	0x0100
        /*0e9a*/ 	.byte	0x08
	.zero		1


	//   ....[6]....
        /*0e9c*/ 	.word	0x00000380
        /*0ea0*/ 	.word	0x000000ff
        /*0ea4*/ 	.word	0x00000018
        /*0ea8*/ 	.short	0x0100
        /*0eaa*/ 	.byte	0x08
	.zero		1


	//   ....[7]....
        /*0eac*/ 	.word	0x00000390
        /*0eb0*/ 	.word	0x000000ff
        /*0eb4*/ 	.word	0x00000040
        /*0eb8*/ 	.short	0x0100
        /*0eba*/ 	.byte	0x08
	.zero		1


	//   ....[8]....
        /*0ebc*/ 	.word	0x000003a0
        /*0ec0*/ 	.word	0x000000ff
        /*0ec4*/ 	.word	0x00000020
        /*0ec8*/ 	.short	0x0100
        /*0eca*/ 	.byte	0x08
	.zero		1


	//   ....[9]....
        /*0ecc*/ 	.word	0x000003b0
        /*0ed0*/ 	.word	0x000000ff
        /*0ed4*/ 	.word	0x00000048
        /*0ed8*/ 	.short	0x0100
        /*0eda*/ 	.byte	0x08
	.zero		1


	//   ....[10]....
        /*0edc*/ 	.word	0x00000640
        /*0ee0*/ 	.word	0x000000ff
        /*0ee4*/ 	.word	0x00000060
        /*0ee8*/ 	.short	0x0100
        /*0eea*/ 	.byte	0x10
	.zero		1


	//   ....[11]....
        /*0eec*/ 	.word	0x000006d0
        /*0ef0*/ 	.word	0x000000ff
        /*0ef4*/ 	.word	0x00000068
        /*0ef8*/ 	.short	0x0100
        /*0efa*/ 	.byte	0x10
	.zero		1


	//   ....[12]....
        /*0efc*/ 	.word	0x000013e0
        /*0f00*/ 	.word	0x00000003
        /*0f04*/ 	.word	0x00000000
        /*0f08*/ 	.short	0x010a
        /*0f0a*/ 	.byte	0x3f
	.zero		1


	//   ....[13]....
        /*0f0c*/ 	.word	0x00001420
        /*0f10*/ 	.word	0x00000003
        /*0f14*/ 	.word	0x00000000
        /*0f18*/ 	.short	0x010a
        /*0f1a*/ 	.byte	0x3f
	.zero		1


	//   ....[14]....
        /*0f1c*/ 	.word	0x00002560
        /*0f20*/ 	.word	0x000000ff
        /*0f24*/ 	.word	0x00000000
        /*0f28*/ 	.short	0x010a
        /*0f2a*/ 	.byte	0x08
	.zero		1


	//   ....[15]....
        /*0f2c*/ 	.word	0x000025a0
        /*0f30*/ 	.word	0x000000ff
        /*0f34*/ 	.word	0x00000000
        /*0f38*/ 	.short	0x010a
        /*0f3a*/ 	.byte	0x08
	.zero		1


	//   ....[16]....
        /*0f3c*/ 	.word	0x00003ae0
        /*0f40*/ 	.word	0x000000ff
        /*0f44*/ 	.word	0x00000000
        /*0f48*/ 	.short	0x0101
        /*0f4a*/ 	.byte	0x08
	.zero		1


	//   ....[17]....
        /*0f4c*/ 	.word	0x00003ca0
        /*0f50*/ 	.word	0x00000000
        /*0f54*/ 	.word	0x00000000
        /*0f58*/ 	.short	0x0101
        /*0f5a*/ 	.byte	0x3f
	.zero		1


	//   ....[18]....
        /*0f5c*/ 	.word	0x00015700
        /*0f60*/ 	.word	0x0000000c
        /*0f64*/ 	.word	0x00000028
        /*0f68*/ 	.short	0x010a
        /*0f6a*/ 	.byte	0x3f
	.zero		1


	//   ....[19]....
        /*0f6c*/ 	.word	0x00015a80
        /*0f70*/ 	.word	0x00000002
        /*0f74*/ 	.word	0x00000068
        /*0f78*/ 	.short	0x0101
        /*0f7a*/ 	.byte	0x3f
	.zero		1


	//   ....[20]....
        /*0f7c*/ 	.word	0x00016280
        /*0f80*/ 	.word	0x00000005
        /*0f84*/ 	.word	0x00000000
        /*0f88*/ 	.short	0x010a
        /*0f8a*/ 	.byte	0x3f
	.zero		1


	//   ....[21]....
        /*0f8c*/ 	.word	0x00016310
        /*0f90*/ 	.word	0x00000007
        /*0f94*/ 	.word	0x00000000
        /*0f98*/ 	.short	0x010a
        /*0f9a*/ 	.byte	0x3f
	.zero		1


	//   ....[22]....
        /*0f9c*/ 	.word	0x000163a0
        /*0fa0*/ 	.word	0x00000007
        /*0fa4*/ 	.word	0x00000000
        /*0fa8*/ 	.short	0x010a
        /*0faa*/ 	.byte	0x3f
	.zero		1


	//   ....[23]....
        /*0fac*/ 	.word	0x00016430
        /*0fb0*/ 	.word	0x00000007
        /*0fb4*/ 	.word	0x00000000
        /*0fb8*/ 	.short	0x010a
        /*0fba*/ 	.byte	0x3f
	.zero		1


	//   ....[24]....
        /*0fbc*/ 	.word	0x000164c0
        /*0fc0*/ 	.word	0x00000003
        /*0fc4*/ 	.word	0x00000000
        /*0fc8*/ 	.short	0x010a
        /*0fca*/ 	.byte	0x3f
	.zero		1


	//   ....[25]....
        /*0fcc*/ 	.word	0x00016520
        /*0fd0*/ 	.word	0x00000003
        /*0fd4*/ 	.word	0x00000000
        /*0fd8*/ 	.short	0x010a
        /*0fda*/ 	.byte	0x3f
	.zero		1


	//   ....[26]....
        /*0fdc*/ 	.word	0x00016580
        /*0fe0*/ 	.word	0x00000006
        /*0fe4*/ 	.word	0x00000000
        /*0fe8*/ 	.short	0x010a
        /*0fea*/ 	.byte	0x3f
	.zero		1


	//   ....[27]....
        /*0fec*/ 	.word	0x00016650
        /*0ff0*/ 	.word	0x0000000c
        /*0ff4*/ 	.word	0x00000028
        /*0ff8*/ 	.short	0x010a
        /*0ffa*/ 	.byte	0x3f
	.zero		1


	//   ....[28]....
        /*0ffc*/ 	.word	0x00016720
        /*1000*/ 	.word	0x00000005
        /*1004*/ 	.word	0x00000000
        /*1008*/ 	.short	0x010a
        /*100a*/ 	.byte	0x3f
	.zero		1


	//   ....[29]....
        /*100c*/ 	.word	0x00016770
        /*1010*/ 	.word	0x00000007
        /*1014*/ 	.word	0x00000000
        /*1018*/ 	.short	0x010a
        /*101a*/ 	.byte	0x3f
	.zero		1


	//   ....[30]....
        /*101c*/ 	.word	0x000167c0
        /*1020*/ 	.word	0x00000007
        /*1024*/ 	.word	0x00000000
        /*1028*/ 	.short	0x010a
        /*102a*/ 	.byte	0x3f
	.zero		1


	//   ....[31]....
        /*102c*/ 	.word	0x00016810
        /*1030*/ 	.word	0x00000007
        /*1034*/ 	.word	0x00000000
        /*1038*/ 	.short	0x010a
        /*103a*/ 	.byte	0x3f
	.zero		1


	//----- nvinfo : EIATTR_NUM_MBARRIERS
	.align		4
.L_37:
        /*103c*/ 	.byte	0x03, 0x38
        /*103e*/ 	.short	0x000c


	//----- nvinfo : EIATTR_EXIT_INSTR_OFFSETS
	.align		4
        /*1040*/ 	.byte	0x04, 0x1c
        /*1042*/ 	.short	(.L_39 - .L_38)


	//   ....[0]....
.L_38:
        /*1044*/ 	.word	0x00000740


	//   ....[1]....
        /*1048*/ 	.word	0x000010b0


	//   ....[2]....
        /*104c*/ 	.word	0x00014c80


	//   ....[3]....
        /*1050*/ 	.word	0x00015390


	//   ....[4]....
        /*1054*/ 	.word	0x00016510


	//----- nvinfo : EIATTR_MAX_THREADS
	.align		4
.L_39:
        /*1058*/ 	.byte	0x04, 0x05
        /*105a*/ 	.short	(.L_41 - .L_40)
.L_40:
        /*105c*/ 	.word	0x00000180
        /*1060*/ 	.word	0x00000001
        /*1064*/ 	.word	0x00000001


	//----- nvinfo : EIATTR_CRS_STACK_SIZE
	.align		4
.L_41:
        /*1068*/ 	.byte	0x04, 0x1e
        /*106a*/ 	.short	(.L_43 - .L_42)
.L_42:
        /*106c*/ 	.word	0x00000000


	//----- nvinfo : EIATTR_CBANK_PARAM_SIZE
	.align		4
.L_43:
        /*1070*/ 	.byte	0x03, 0x19
        /*1072*/ 	.short	0x0470


	//----- nvinfo : EIATTR_PARAM_CBANK
	.align		4
        /*1074*/ 	.byte	0x04, 0x0a
        /*1076*/ 	.short	(.L_45 - .L_44)
	.align		4
.L_44:
        /*1078*/ 	.word	index@(.nv.constant0._ZN7cutlass13device_kernelINS_4gemm6kernel13GemmUniversalIN4cute5tupleIJiiiiEEENS1_10collective13CollectiveMmaINS1_34MainloopSm90TmaGmmaWarpSpecializedILi5ENS5_IJNS4_1CILi1EEESB_SB_EEENS1_35KernelTmaWarpSpecializedCooperativeEEENS5_IJNSA_ILi512EEENSA_ILi128EEENSA_ILi32EEEEEENS_6half_tENS5_IJlSB_lEEESJ_SK_NS4_8TiledMMAINS4_8MMA_AtomIJNS4_4SM904GMMA26MMA_64x128x16_F32F16F16_SSILNSO_5MajorE0ELSQ_0ELNSO_7ScaleInE1ELSR_1EEEEEENS4_6LayoutINS5_IJNSA_ILi2EEESB_SB_EEENS5_IJSB_NSA_ILi0EEESX_EEEEENS5_IJNS4_10UnderscoreES10_S10_EEEEENS4_13SM90_TMA_LOADENS4_14ComposedLayoutINS4_7SwizzleILi2ELi4ELi3EEENS4_18smem_ptr_flag_bitsILi16EEENSU_INS5_IJNSA_ILi8EEESH_EEENS5_IJSH_SB_EEEEEEEvNS4_8identityES13_S1D_vS1E_EENS_8epilogue10collective6detail29Sm90TmaWarpSpecializedAdapterINS1H_15DefaultEpilogueISJ_SK_SK_NS1G_6thread17LinearCombinationISJ_Li1EffLNS1L_9ScaleType4KindE0ELNS_15FloatRoundStyleE2ESJ_EENS1_15EpilogueDefaultEEEEEvvEEEEvNT_6ParamsE)
        /*107c*/ 	.short	0x0210
        /*107e*/ 	.short	0x0470


	//----- nvinfo : EIATTR_SW_WAR
	.align		4
.L_45:
        /*1080*/ 	.byte	0x04, 0x36
        /*1082*/ 	.short	(.L_47 - .L_46)
.L_46:
        /*1084*/ 	.word	0x00000008
.L_47:


//--------------------- .nv.callgraph             --------------------------
	.section	.nv.callgraph,"",@"SHT_CUDA_CALLGRAPH"
	.align	4
	.sectionentsize	8
	.align		4
        /*0000*/ 	.word	0x00000000
	.align		4
        /*0004*/ 	.word	0xffffffff
	.align		4
        /*0008*/ 	.word	index@(_ZN7cutlass13device_kernelINS_4gemm6kernel13GemmUniversalIN4cute5tupleIJiiiiEEENS1_10collective13CollectiveMmaINS1_34MainloopSm90TmaGmmaWarpSpecializedILi5ENS5_IJNS4_1CILi1EEESB_SB_EEENS1_35KernelTmaWarpSpecializedCooperativeEEENS5_IJNSA_ILi512EEENSA_ILi128EEENSA_ILi32EEEEEENS_6half_tENS5_IJlSB_lEEESJ_SK_NS4_8TiledMMAINS4_8MMA_AtomIJNS4_4SM904GMMA26MMA_64x128x16_F32F16F16_SSILNSO_5MajorE0ELSQ_0ELNSO_7ScaleInE1ELSR_1EEEEEENS4_6LayoutINS5_IJNSA_ILi2EEESB_SB_EEENS5_IJSB_NSA_ILi0EEESX_EEEEENS5_IJNS4_10UnderscoreES10_S10_EEEEENS4_13SM90_TMA_LOADENS4_14ComposedLayoutINS4_7SwizzleILi2ELi4ELi3EEENS4_18smem_ptr_flag_bitsILi16EEENSU_INS5_IJNSA_ILi8EEESH_EEENS5_IJSH_SB_EEEEEEEvNS4_8identityES13_S1D_vS1E_EENS_8epilogue10collective6detail29Sm90TmaWarpSpecializedAdapterINS1H_15DefaultEpilogueISJ_SK_SK_NS1G_6thread17LinearCombinationISJ_Li1EffLNS1L_9ScaleType4KindE0ELNS_15FloatRoundStyleE2ESJ_EENS1_15EpilogueDefaultEEEEEvvEEEEvNT_6ParamsE)
	.align		4
        /*000c*/ 	.word	index@(__assertfail)
	.align		4
        /*0010*/ 	.word	0x00000000
	.align		4
        /*0014*/ 	.word	0xfffffffe
	.align		4
        /*0018*/ 	.word	0x00000000
	.align		4
        /*001c*/ 	.word	0xfffffffd
	.align		4
        /*0020*/ 	.word	0x00000000
	.align		4
        /*0024*/ 	.word	0xfffffffc


//--------------------- .nv.constant4             --------------------------
	.section	.nv.constant4,"a",@progbits
	.align	8
	.align		8
.nv.constant4:
        /*0000*/ 	.dword	__assertfail
	.align		8
        /*0008*/ 	.dword	__unnamed_1
	.align		8
        /*0010*/ 	.dword	_ZN40_INTERNAL_d7d3509d_4_k_cu_164294ef_157034cuda3std3__45__cpo5beginE
	.align		8
        /*0018*/ 	.dword	_ZN40_INTERNAL_d7d3509d_4_k_cu_164294ef_157034cuda3std3__45__cpo3endE
	.align		8
        /*0020*/ 	.dword	_ZN40_INTERNAL_d7d3509d_4_k_cu_164294ef_157034cuda3std3__45__cpo6cbeginE
	.align		8
        /*0028*/ 	.dword	_ZN40_INTERNAL_d7d3509d_4_k_cu_164294ef_157034cuda3std3__45__cpo4cendE
	.align		8
        /*0030*/ 	.dword	_ZN40_INTERNAL_d7d3509d_4_k_cu_164294ef_157034cuda3std3__442_GLOBAL__N__d7d3509d_4_k_cu_164294ef_157036ignoreE
	.align		8
        /*0038*/ 	.dword	_ZN40_INTERNAL_d7d3509d_4_k_cu_164294ef_157034cuda3std3__419piecewise_constructE
	.align		8
        /*0040*/ 	.dword	_ZN40_INTERNAL_d7d3509d_4_k_cu_164294ef_157034cuda3std3__48in_placeE
	.align		8
        /*0048*/ 	.dword	_ZN40_INTERNAL_d7d3509d_4_k_cu_164294ef_157034cuda3std6ranges3__45__cpo4swapE
	.align		8
        /*0050*/ 	.dword	_ZN40_INTERNAL_d7d3509d_4_k_cu_164294ef_157034cuda3std6ranges3__45__cpo9iter_moveE
	.align		8
        /*0058*/ 	.dword	_ZN40_INTERNAL_d7d3509d_4_k_cu_164294ef_157034cute7productE
	.align		8
        /*0060*/ 	.dword	_ZN40_INTERNAL_d7d3509d_4_k_cu_164294ef_157034cute1_E
	.align		8
        /*0068*/ 	.dword	$str$22
	.align		8
        /*0070*/ 	.dword	$str$23


//--------------------- .text._ZN7cutlass13device_kernelINS_4gemm6kernel13GemmUniversalIN4cute5tupleIJiiiiEEENS1_10collective13CollectiveMmaINS1_34MainloopSm90TmaGmmaWarpSpecializedILi5ENS5_IJNS4_1CILi1EEESB_SB_EEENS1_35KernelTmaWarpSpecializedCooperativeEEENS5_IJNSA_ILi512EEENSA_ILi128EEENSA_ILi32EEEEEENS_6half_tENS5_IJlSB_lEEESJ_SK_NS4_8TiledMMAINS4_8MMA_AtomIJNS4_4SM904GMMA26MMA_64x128x16_F32F16F16_SSILNSO_5MajorE0ELSQ_0ELNSO_7ScaleInE1ELSR_1EEEEEENS4_6LayoutINS5_IJNSA_ILi2EEESB_SB_EEENS5_IJSB_NSA_ILi0EEESX_EEEEENS5_IJNS4_10UnderscoreES10_S10_EEEEENS4_13SM90_TMA_LOADENS4_14ComposedLayoutINS4_7SwizzleILi2ELi4ELi3EEENS4_18smem_ptr_flag_bitsILi16EEENSU_INS5_IJNSA_ILi8EEESH_EEENS5_IJSH_SB_EEEEEEEvNS4_8identityES13_S1D_vS1E_EENS_8epilogue10collective6detail29Sm90TmaWarpSpecializedAdapterINS1H_15DefaultEpilogueISJ_SK_SK_NS1G_6thread17LinearCombinationISJ_Li1EffLNS1L_9ScaleType4KindE0ELNS_15FloatRoundStyleE2ESJ_EENS1_15EpilogueDefaultEEEEEvvEEEEvNT_6ParamsE --------------------------
	.section	.text._ZN7cutlass13device_kernelINS_4gemm6kernel13GemmUniversalIN4cute5tupleIJiiiiEEENS1_10collective13CollectiveMmaINS1_34MainloopSm90TmaGmmaWarpSpecializedILi5ENS5_IJNS4_1CILi1EEESB_SB_EEENS1_35KernelTmaWarpSpecializedCooperativeEEENS5_IJNSA_ILi512EEENSA_ILi128EEENSA_ILi32EEEEEENS_6half_tENS5_IJlSB_lEEESJ_SK_NS4_8TiledMMAINS4_8MMA_AtomIJNS4_4SM904GMMA26MMA_64x128x16_F32F16F16_SSILNSO_5MajorE0ELSQ_0ELNSO_7ScaleInE1ELSR_1EEEEEENS4_6LayoutINS5_IJNSA_ILi2EEESB_SB_EEENS5_IJSB_NSA_ILi0EEESX_EEEEENS5_IJNS4_10UnderscoreES10_S10_EEEEENS4_13SM90_TMA_LOADENS4_14ComposedLayoutINS4_7SwizzleILi2ELi4ELi3EEENS4_18smem_ptr_flag_bitsILi16EEENSU_INS5_IJNSA_ILi8EEESH_EEENS5_IJSH_SB_EEEEEEEvNS4_8identityES13_S1D_vS1E_EENS_8epilogue10collective6detail29Sm90TmaWarpSpecializedAdapterINS1H_15DefaultEpilogueISJ_SK_SK_NS1G_6thread17LinearCombinationISJ_Li1EffLNS1L_9ScaleType4KindE0ELNS_15FloatRoundStyleE2ESJ_EENS1_15EpilogueDefaultEEEEEvvEEEEvNT_6ParamsE,"ax",@progbits
	.align	128
.text._ZN7cutlass13device_kernelINS_4gemm6kernel13GemmUniversalIN4cute5tupleIJiiiiEEENS1_10collective13CollectiveMmaINS1_34MainloopSm90TmaGmmaWarpSpecializedILi5ENS5_IJNS4_1CILi1EEESB_SB_EEENS1_35KernelTmaWarpSpecializedCooperativeEEENS5_IJNSA_ILi512EEENSA_ILi128EEENSA_ILi32EEEEEENS_6half_tENS5_IJlSB_lEEESJ_SK_NS4_8TiledMMAINS4_8MMA_AtomIJNS4_4SM904GMMA26MMA_64x128x16_F32F16F16_SSILNSO_5MajorE0ELSQ_0ELNSO_7ScaleInE1ELSR_1EEEEEENS4_6LayoutINS5_IJNSA_ILi2EEESB_SB_EEENS5_IJSB_NSA_ILi0EEESX_EEEEENS5_IJNS4_10UnderscoreES10_S10_EEEEENS4_13SM90_TMA_LOADENS4_14ComposedLayoutINS4_7SwizzleILi2ELi4ELi3EEENS4_18smem_ptr_flag_bitsILi16EEENSU_INS5_IJNSA_ILi8EEESH_EEENS5_IJSH_SB_EEEEEEEvNS4_8identityES13_S1D_vS1E_EENS_8epilogue10collective6detail29Sm90TmaWarpSpecializedAdapterINS1H_15DefaultEpilogueISJ_SK_SK_NS1G_6thread17LinearCombinationISJ_Li1EffLNS1L_9ScaleType4KindE0ELNS_15FloatRoundStyleE2ESJ_EENS1_15EpilogueDefaultEEEEEvvEEEEvNT_6ParamsE:
        .type           _ZN7cutlass13device_kernelINS_4gemm6kernel13GemmUniversalIN4cute5tupleIJiiiiEEENS1_10collective13CollectiveMmaINS1_34MainloopSm90TmaGmmaWarpSpecializedILi5ENS5_IJNS4_1CILi1EEESB_SB_EEENS1_35KernelTmaWarpSpecializedCooperativeEEENS5_IJNSA_ILi512EEENSA_ILi128EEENSA_ILi32EEEEEENS_6half_tENS5_IJlSB_lEEESJ_SK_NS4_8TiledMMAINS4_8MMA_AtomIJNS4_4SM904GMMA26MMA_64x128x16_F32F16F16_SSILNSO_5MajorE0ELSQ_0ELNSO_7ScaleInE1ELSR_1EEEEEENS4_6LayoutINS5_IJNSA_ILi2EEESB_SB_EEENS5_IJSB_NSA_ILi0EEESX_EEEEENS5_IJNS4_10UnderscoreES10_S10_EEEEENS4_13SM90_TMA_LOADENS4_14ComposedLayoutINS4_7SwizzleILi2ELi4ELi3EEENS4_18smem_ptr_flag_bitsILi16EEENSU_INS5_IJNSA_ILi8EEESH_EEENS5_IJSH_SB_EEEEEEEvNS4_8identityES13_S1D_vS1E_EENS_8epilogue10collective6detail29Sm90TmaWarpSpecializedAdapterINS1H_15DefaultEpilogueISJ_SK_SK_NS1G_6thread17LinearCombinationISJ_Li1EffLNS1L_9ScaleType4KindE0ELNS_15FloatRoundStyleE2ESJ_EENS1_15EpilogueDefaultEEEEEvvEEEEvNT_6ParamsE,@function
        .size           _ZN7cutlass13device_kernelINS_4gemm6kernel13GemmUniversalIN4cute5tupleIJiiiiEEENS1_10collective13CollectiveMmaINS1_34MainloopSm90TmaGmmaWarpSpecializedILi5ENS5_IJNS4_1CILi1EEESB_SB_EEENS1_35KernelTmaWarpSpecializedCooperativeEEENS5_IJNSA_ILi512EEENSA_ILi128EEENSA_ILi32EEEEEENS_6half_tENS5_IJlSB_lEEESJ_SK_NS4_8TiledMMAINS4_8MMA_AtomIJNS4_4SM904GMMA26MMA_64x128x16_F32F16F16_SSILNSO_5MajorE0ELSQ_0ELNSO_7ScaleInE1ELSR_1EEEEEENS4_6LayoutINS5_IJNSA_ILi2EEESB_SB_EEENS5_IJSB_NSA_ILi0EEESX_EEEEENS5_IJNS4_10UnderscoreES10_S10_EEEEENS4_13SM90_TMA_LOADENS4_14ComposedLayoutINS4_7SwizzleILi2ELi4ELi3EEENS4_18smem_ptr_flag_bitsILi16EEENSU_INS5_IJNSA_ILi8EEESH_EEENS5_IJSH_SB_EEEEEEEvNS4_8identityES13_S1D_vS1E_EENS_8epilogue10collective6detail29Sm90TmaWarpSpecializedAdapterINS1H_15DefaultEpilogueISJ_SK_SK_NS1G_6thread17LinearCombinationISJ_Li1EffLNS1L_9ScaleType4KindE0ELNS_15FloatRoundStyleE2ESJ_EENS1_15EpilogueDefaultEEEEEvvEEEEvNT_6ParamsE,(.L_x_574 - _ZN7cutlass13device_kernelINS_4gemm6kernel13GemmUniversalIN4cute5tupleIJiiiiEEENS1_10collective13CollectiveMmaINS1_34MainloopSm90TmaGmmaWarpSpecializedILi5ENS5_IJNS4_1CILi1EEESB_SB_EEENS1_35KernelTmaWarpSpecializedCooperativeEEENS5_IJNSA_ILi512EEENSA_ILi128EEENSA_ILi32EEEEEENS_6half_tENS5_IJlSB_lEEESJ_SK_NS4_8TiledMMAINS4_8MMA_AtomIJNS4_4SM904GMMA26MMA_64x128x16_F32F16F16_SSILNSO_5MajorE0ELSQ_0ELNSO_7ScaleInE1ELSR_1EEEEEENS4_6LayoutINS5_IJNSA_ILi2EEESB_SB_EEENS5_IJSB_NSA_ILi0EEESX_EEEEENS5_IJNS4_10UnderscoreES10_S10_EEEEENS4_13SM90_TMA_LOADENS4_14ComposedLayoutINS4_7SwizzleILi2ELi4ELi3EEENS4_18smem_ptr_flag_bitsILi16EEENSU_INS5_IJNSA_ILi8EEESH_EEENS5_IJSH_SB_EEEEEEEvNS4_8identityES13_S1D_vS1E_EENS_8epilogue10collective6detail29Sm90TmaWarpSpecializedAdapterINS1H_15DefaultEpilogueISJ_SK_SK_NS1G_6thread17LinearCombinationISJ_Li1EffLNS1L_9ScaleType4KindE0ELNS_15FloatRoundStyleE2ESJ_EENS1_15EpilogueDefaultEEEEEvvEEEEvNT_6ParamsE)
        .other          _ZN7cutlass13device_kernelINS_4gemm6kernel13GemmUniversalIN4cute5tupleIJiiiiEEENS1_10collective13CollectiveMmaINS1_34MainloopSm90TmaGmmaWarpSpecializedILi5ENS5_IJNS4_1CILi1EEESB_SB_EEENS1_35KernelTmaWarpSpecializedCooperativeEEENS5_IJNSA_ILi512EEENSA_ILi128EEENSA_ILi32EEEEEENS_6half_tENS5_IJlSB_lEEESJ_SK_NS4_8TiledMMAINS4_8MMA_AtomIJNS4_4SM904GMMA26MMA_64x128x16_F32F16F16_SSILNSO_5MajorE0ELSQ_0ELNSO_7ScaleInE1ELSR_1EEEEEENS4_6LayoutINS5_IJNSA_ILi2EEESB_SB_EEENS5_IJSB_NSA_ILi0EEESX_EEEEENS5_IJNS4_10UnderscoreES10_S10_EEEEENS4_13SM90_TMA_LOADENS4_14ComposedLayoutINS4_7SwizzleILi2ELi4ELi3EEENS4_18smem_ptr_flag_bitsILi16EEENSU_INS5_IJNSA_ILi8EEESH_EEENS5_IJSH_SB_EEEEEEEvNS4_8identityES13_S1D_vS1E_EENS_8epilogue10collective6detail29Sm90TmaWarpSpecializedAdapterINS1H_15DefaultEpilogueISJ_SK_SK_NS1G_6thread17LinearCombinationISJ_Li1EffLNS1L_9ScaleType4KindE0ELNS_15FloatRoundStyleE2ESJ_EENS1_15EpilogueDefaultEEEEEvvEEEEvNT_6ParamsE,@"STO_CUDA_ENTRY STV_DEFAULT"
_ZN7cutlass13device_kernelINS_4gemm6kernel13GemmUniversalIN4cute5tupleIJiiiiEEENS1_10collective13CollectiveMmaINS1_34MainloopSm90TmaGmmaWarpSpecializedILi5ENS5_IJNS4_1CILi1EEESB_SB_EEENS1_35KernelTmaWarpSpecializedCooperativeEEENS5_IJNSA_ILi512EEENSA_ILi128EEENSA_ILi32EEEEEENS_6half_tENS5_IJlSB_lEEESJ_SK_NS4_8TiledMMAINS4_8MMA_AtomIJNS4_4SM904GMMA26MMA_64x128x16_F32F16F16_SSILNSO_5MajorE0ELSQ_0ELNSO_7ScaleInE1ELSR_1EEEEEENS4_6LayoutINS5_IJNSA_ILi2EEESB_SB_EEENS5_IJSB_NSA_ILi0EEESX_EEEEENS5_IJNS4_10UnderscoreES10_S10_EEEEENS4_13SM90_TMA_LOADENS4_14ComposedLayoutINS4_7SwizzleILi2ELi4ELi3EEENS4_18smem_ptr_flag_bitsILi16EEENSU_INS5_IJNSA_ILi8EEESH_EEENS5_IJSH_SB_EEEEEEEvNS4_8identityES13_S1D_vS1E_EENS_8epilogue10collective6detail29Sm90TmaWarpSpecializedAdapterINS1H_15DefaultEpilogueISJ_SK_SK_NS1G_6thread17LinearCombinationISJ_Li1EffLNS1L_9ScaleType4KindE0ELNS_15FloatRoundStyleE2ESJ_EENS1_15EpilogueDefaultEEEEEvvEEEEvNT_6ParamsE:
[----:B------:R-:W0:Y:S02]  /*0000*/  LDC R1, c[0x0][0x28] ;  /* 0x00000a00ff017b82 */ /* 0x000e240000000800 */
[----:B0-----:R-:W-:Y:S01]  /*0010*/  VIADD R1, R1, 0xfffffd48 ;  /* 0xfffffd4801017836 */ /* 0x001fe20000000000 */
[----:B------:R-:W0:Y:S01]  /*0020*/  S2R R2, SR_TID.X ;  /* 0x0000000000027919 */ /* 0x000e220000002100 */
[----:B------:R-:W-:Y:S01]  /*0030*/  ELECT P0, URZ, PT ;  /* 0x00000000003f782f */ /* 0x000fe20003800000 */
[----:B------:R-:W-:Y:S01]  /*0040*/  BSSY B0, `(.L_x_0) ;  /* 0x0000015000007945 */ /* 0x000fe20003800000 */
[--C-:B0-----:R-:W-:Y:S02]  /*0050*/  SHF.R.U32.HI R0, RZ, 0x5, R2.reuse ;  /* 0x00000005ff007819 */ /* 0x101fe40000011602 */
[----:B------:R-:W-:-:S03]  /*0060*/  SHF.R.U32.HI R2, RZ, 0x7, R2 ;  /* 0x00000007ff027819 */ /* 0x000fc60000011602 */
[----:B------:R-:W0:Y:S04]  /*0070*/  SHFL.IDX PT, R3, R0, RZ, 0x1f ;  /* 0x00001fff00037589 */ /* 0x000e2800000e0000 */
[----:B------:R-:W1:Y:S01]  /*0080*/  SHFL.IDX PT, R2, R2, RZ, 0x1f ;  /* 0x00001fff02027589 */ /* 0x000e6200000e0000 */
[----:B0-----:R-:W-:Y:S02]  /*0090*/  R2UR UR10, R3 ;  /* 0x00000000030a72ca */ /* 0x001fe400000e0000 */
[----:B-1----:R-:W-:-:S11]  /*00a0*/  R2UR UR5, R2 ;  /* 0x00000000020572ca */ /* 0x002fd600000e0000 */
[----:B------:R-:W-:Y:S02]  /*00b0*/  USHF.R.S32.HI UR4, URZ, 0x1f, UR10 ;  /* 0x0000001f3f047899 */ /* 0x000fe4000801140a */
[----:B------:R-:W-:Y:S02]  /*00c0*/  ISETP.NE.OR P0, PT, RZ, UR10, !P0 ;  /* 0x0000000aff007c0c */ /* 0x000fe4000c705670 */
[----:B------:R-:W-:-:S04]  /*00d0*/  ULEA.HI UR4, UR4, UR10, URZ, 0x2 ;  /* 0x0000000a04047291 */ /* 0x000fc8000f8f103f */
[----:B------:R-:W-:-:S04]  /*00e0*/  ULOP3.LUT UR4, UR4, 0xfffffffc, URZ, 0xc0, !UPT ;  /* 0xfffffffc04047892 */ /* 0x000fc8000f8ec03f */
[----:B------:R-:W-:-:S03]  /*00f0*/  UIADD3 UR10, UR10, -UR4, URZ ;  /* 0x800000040a0a7290 */ /* 0x000fc6000fffe03f */
[----:B------:R-:W-:Y:S09]  /*0100*/  @P0 BRA `(.L_x_1) ;  /* 0x0000000000200947 */ /* 0x000ff20003800000 */
[----:B------:R-:W-:Y:S02]  /*0110*/  ULDC.64 UR6, c[0x0][0x198] ;  /* 0x0000660000067ab9 */ /* 0x000fe40000000a00 */
[----:B------:R-:W-:Y:S02]  /*0120*/  UIADD3 UR8, UP0, UR6, 0xf0, URZ ;  /* 0x000000f006087890 */ /* 0x000fe4000ff1e03f */
[----:B------:R-:W-:Y:S02]  /*0130*/  UIADD3 UR6, UP1, UR6, 0x1f0, URZ ;  /* 0x000001f006067890 */ /* 0x000fe4000ff3e03f */
[----:B------:R-:W-:Y:S02]  /*0140*/  UIADD3.X UR9, URZ, UR7, URZ, UP0, !UPT ;  /* 0x000000073f097290 */ /* 0x000fe400087fe43f */
[----:B------:R-:W-:-:S07]  /*0150*/  UIADD3.X UR7, URZ, UR7, URZ, UP1, !UPT ;  /* 0x000000073f077290 */ /* 0x000fce0008ffe43f */
[----:B------:R0:W-:Y:S02]  /*0160*/  UTMACCTL.PF [UR8] ;  /* 0x00000000080079b9 */ /* 0x0001e40008040000 */
[----:B------:R0:W-:Y:S02]  /*0170*/  UTMACCTL.PF [UR6] ;  /* 0x00000000060079b9 */ /* 0x0001e40008040000 */
[----:B0-----:R-:W-:Y:S01]  /*0180*/  NOP ;  /* 0x0000000000007918 */ /* 0x001fe20000000000 */
.L_x_1:
[----:B------:R-:W-:Y:S05]  /*0190*/  BSYNC B0 ;  /* 0x0000000000007941 */ /* 0x000fea0003800000 */
.L_x_0:
[----:B------:R-:W0:Y:S01]  /*01a0*/  SHFL.IDX PT, R2, R0, RZ, 0x1f ;  /* 0x00001fff00027589 */ /* 0x000e2200000e0000 */
[----:B------:R-:W-:Y:S01]  /*01b0*/  UISETP.NE.AND UP0, UPT, UR10, 0x3, UPT ;  /* 0x000000030a00788c */ /* 0x000fe2000bf05270 */
[----:B------:R-:W-:Y:S01]  /*01c0*/  ISETP.NE.AND P1, PT, RZ, UR5, PT ;  /* 0x00000005ff007c0c */ /* 0x000fe2000bf25270 */
[----:B------:R-:W-:Y:S02]  /*01d0*/  UIADD3 UR18, UR5, -0x1, URZ ;  /* 0xffffffff05127890 */ /* 0x000fe4000fffe03f */
[----:B------:R-:W-:Y:S02]  /*01e0*/  UISETP.EQ.OR UP0, UPT, UR10, URZ, !UP0 ;  /* 0x0000003f0a00728c */ /* 0x000fe4000c702670 */
[----:B------:R-:W-:Y:S02]  /*01f0*/  UISETP.GE.U32.AND UP1, UPT, UR18, 0x2, UPT ;  /* 0x000000021200788c */ /* 0x000fe4000bf26070 */
[----:B------:R-:W-:-:S04]  /*0200*/  UISETP.EQ.AND UP0, UPT, UR5, URZ, UP0 ;  /* 0x0000003f0500728c */ /* 0x000fc80008702270 */
[----:B------:R-:W-:-:S04]  /*0210*/  USEL UR40, URZ, 0x1, !UP0 ;  /* 0x000000013f287887 */ /* 0x000fc8000c000000 */
[----:B------:R-:W-:Y:S01]  /*0220*/  USEL UR40, UR40, 0x2, UP1 ;  /* 0x0000000228287887 */ /* 0x000fe20008800000 */
[----:B0-----:R-:W-:-:S13]  /*0230*/  ISETP.NE.AND P0, PT, R2, RZ, PT ;  /* 0x000000ff0200720c */ /* 0x001fda0003f05270 */
[----:B------:R-:W-:Y:S05]  /*0240*/  @P0 BRA `(.L_x_2) ;  /* 0x0000000000600947 */ /* 0x000fea0003800000 */
[----:B------:R-:W0:Y:S01]  /*0250*/  S2UR UR8, SR_CgaCtaId ;  /* 0x00000000000879c3 */ /* 0x000e220000008800 */
[----:B------:R-:W-:Y:S01]  /*0260*/  UMOV UR4, 0x400 ;  /* 0x0000040000047882 */ /* 0x000fe20000000000 */
[----:B------:R-:W-:Y:S01]  /*0270*/  UMOV UR5, 0x1 ;  /* 0x0000000100057882 */ /* 0x000fe20000000000 */
[----:B------:R-:W-:Y:S01]  /*0280*/  UMOV UR6, 0x100 ;  /* 0x0000010000067882 */ /* 0x000fe20000000000 */
[----:B------:R-:W-:Y:S01]  /*0290*/  ELECT P0, URZ, PT ;  /* 0x00000000003f782f */ /* 0x000fe20003800000 */
[----:B------:R-:W-:-:S04]  /*02a0*/  UIADD3 UR6, -UR6, 0x100000, URZ ;  /* 0x0010000006067890 */ /* 0x000fc8000fffe13f */
[----:B------:R-:W-:Y:S02]  /*02b0*/  USHF.L.U32 UR7, UR6, 0xb, URZ ;  /* 0x0000000b06077899 */ /* 0x000fe4000800063f */
[----:B------:R-:W-:Y:S02]  /*02c0*/  USHF.L.U32 UR6, UR6, 0x1, URZ ;  /* 0x0000000106067899 */ /* 0x000fe4000800063f */
[----:B0-----:R-:W-:Y:S02]  /*02d0*/  ULEA UR8, UR8, UR4, 0x18 ;  /* 0x0000000408087291 */ /* 0x001fe4000f8ec03f */
[----:B------:R-:W-:-:S04]  /*02e0*/  UIADD3 UR4, -UR5, 0x100000, URZ ;  /* 0x0010000005047890 */ /* 0x000fc8000fffe13f */
[----:B------:R-:W-:Y:S02]  /*02f0*/  USHF.L.U32 UR5, UR4, 0xb, URZ ;  /* 0x0000000b04057899 */ /* 0x000fe4000800063f */
[----:B------:R-:W-:Y:S01]  /*0300*/  USHF.L.U32 UR4, UR4, 0x1, URZ ;  /* 0x0000000104047899 */ /* 0x000fe2000800063f */
[----:B------:R-:W0:Y:S11]  /*0310*/  FENCE.VIEW.ASYNC.S ;  /* 0x00000000000073c6 */ /* 0x000e360000000000 */
[----:B0-----:R0:W1:Y:S01]  /*0320*/  SYNCS.EXCH.64 URZ, [UR8], UR4 ;  /* 0x00000004083f75b2 */ /* 0x0010620008000100 */
[----:B------:R0:W2:Y:S01]  /*0330*/  SYNCS.EXCH.64 URZ, [UR8+0x28], UR6 ;  /* 0x00002806083f75b2 */ /* 0x0000a20008000100 */
[----:B------:R0:W3:Y:S01]  /*0340*/  SYNCS.EXCH.64 URZ, [UR8+0x8], UR4 ;  /* 0x00000804083f75b2 */ /* 0x0000e20008000100 */
[----:B------:R0:W4:Y:S01]  /*0350*/  SYNCS.EXCH.64 URZ, [UR8+0x30], UR6 ;  /* 0x00003006083f75b2 */ /* 0x0001220008000100 */
[----:B------:R0:W0:Y:S01]  /*0360*/  SYNCS.EXCH.64 URZ, [UR8+0x10], UR4 ;  /* 0x00001004083f75b2 */ /* 0x0000220008000100 */
[----:B------:R0:W0:Y:S01]  /*0370*/  SYNCS.EXCH.64 URZ, [UR8+0x38], UR6 ;  /* 0x00003806083f75b2 */ /* 0x0000220008000100 */
[----:B------:R0:W0:Y:S01]  /*0380*/  SYNCS.EXCH.64 URZ, [UR8+0x18], UR4 ;  /* 0x00001804083f75b2 */ /* 0x0000220008000100 */
[----:B------:R0:W0:Y:S01]  /*0390*/  SYNCS.EXCH.64 URZ, [UR8+0x40], UR6 ;  /* 0x00004006083f75b2 */ /* 0x0000220008000100 */
[----:B------:R0:W0:Y:S01]  /*03a0*/  SYNCS.EXCH.64 URZ, [UR8+0x20], UR4 ;  /* 0x00002004083f75b2 */ /* 0x0000220008000100 */
[----:B------:R0:W0:Y:S01]  /*03b0*/  SYNCS.EXCH.64 URZ, [UR8+0x48], UR6 ;  /* 0x00004806083f75b2 */ /* 0x0000220008000100 */
[----:B------:R-:W-:Y:S01]  /*03c0*/  NOP ;  /* 0x0000000000007918 */ /* 0x000fe20000000000 */
.L_x_2:
[----:B------:R-:W5:Y:S01]  /*03d0*/  SHFL.IDX PT, R0, R0, RZ, 0x1f ;  /* 0x00001fff00007589 */ /* 0x000f6200000e0000 */
[----:B------:R-:W-:Y:S01]  /*03e0*/  ELECT P0, URZ, PT ;  /* 0x00000000003f782f */ /* 0x000fe20003800000 */
[----:B------:R-:W1:Y:S01]  /*03f0*/  S2UR UR17, SR_CTAID.Y ;  /* 0x00000000001179c3 */ /* 0x000e620000002600 */
[----:B0-----:R-:W-:Y:S01]  /*0400*/  ULDC UR5, c[0x0][0x65c] ;  /* 0x0001970000057ab9 */ /* 0x001fe20000000800 */
[----:B------:R-:W-:Y:S01]  /*0410*/  UMOV UR12, 0x20 ;  /* 0x00000020000c7882 */ /* 0x000fe20000000000 */
[----:B------:R-:W-:Y:S01]  /*0420*/  UISETP.NE.AND UP2, UPT, UR5, 0x1, UPT ;  /* 0x000000010500788c */ /* 0x000fe2000bf45270 */
[----:B------:R-:W-:Y:S01]  /*0430*/  NOP ;  /* 0x0000000000007918 */ /* 0x000fe20000000000 */
[----:B------:R-:W-:Y:S02]  /*0440*/  NOP ;  /* 0x0000000000007918 */ /* 0x000fe40000000000 */
[----:B------:R-:W-:Y:S01]  /*0450*/  UP2UR UR46, UPR, URZ, 0x4 ;  /* 0x000000043f2e7883 */ /* 0x000fe20008000000 */
[----:B------:R-:W0:Y:S01]  /*0460*/  S2UR UR4, SR_CTAID.X ;  /* 0x00000000000479c3 */ /* 0x000e220000002500 */
[----:B------:R-:W-:-:S02]  /*0470*/  PLOP3.LUT P2, PT, PT, PT, UP2, 0x80, 0x0 ;  /* 0x000000000000781c */ /* 0x000fc40003f4f028 */
[----:B------:R-:W-:Y:S02]  /*0480*/  PLOP3.LUT P4, PT, PT, PT, UP2, 0x80, 0x0 ;  /* 0x000000000000781c */ /* 0x000fe40003f8f028 */
[----:B------:R-:W-:Y:S01]  /*0490*/  PLOP3.LUT P3, PT, PT, PT, UP2, 0x80, 0x0 ;  /* 0x000000000000781c */ /* 0x000fe20003f6f028 */
[----:B------:R-:W-:Y:S01]  /*04a0*/  @UP2 ULDC UR14, c[0x0][0x10] ;  /* 0x00000400000e2ab9 */ /* 0x000fe20000000800 */
[----:B------:R-:W-:Y:S01]  /*04b0*/  @UP2 UMOV UR9, URZ ;  /* 0x0000003f00092c82 */ /* 0x000fe20008000000 */
[----:B------:R-:W-:Y:S01]  /*04c0*/  @!UP2 ULDC UR11, c[0x0][0xc] ;  /* 0x00000300000baab9 */ /* 0x000fe20000000800 */
[----:B-----5:R-:W-:Y:S01]  /*04d0*/  ISETP.NE.OR P0, PT, R0, RZ, !P0 ;  /* 0x000000ff0000720c */ /* 0x020fe20004705670 */
[----:B-1----:R-:W-:Y:S02]  /*04e0*/  @UP2 UMOV UR7, UR17 ;  /* 0x0000001100072c82 */ /* 0x002fe40008000000 */
[----:B------:R-:W-:Y:S01]  /*04f0*/  @UP2 UMOV UR8, UR7 ;  /* 0x0000000700082c82 */ /* 0x000fe20008000000 */
[----:B------:R-:W-:Y:S01]  /*0500*/  @!UP2 UMOV UR7, UR17 ;  /* 0x000000110007ac82 */ /* 0x000fe20008000000 */
[----:B0-----:R-:W-:-:S08]  /*0510*/  @UP2 UIMAD.WIDE.U32 UR14, UR4, UR14, UR8 ;  /* 0x0000000e040e22a5 */ /* 0x001fd0000f8e0008 */
[----:B------:R-:W-:Y:S01]  /*0520*/  VOTEU.ALL UP0, P0 ;  /* 0x00000000003f7886 */ /* 0x000fe20000000000 */
[----:B------:R-:W-:Y:S01]  /*0530*/  VOTEU.ALL UP1, P0 ;  /* 0x00000000003f7886 */ /* 0x000fe20000020000 */
[----:B------:R-:W-:-:S03]  /*0540*/  IMAD.U32 R2, RZ, RZ, UR14 ;  /* 0x0000000eff027e24 */ /* 0x000fc6000f8e00ff */
[----:B------:R-:W0:Y:S01]  /*0550*/  @!UP0 S2UR UR6, SR_CgaCtaId ;  /* 0x00000000000689c3 */ /* 0x000e220000008800 */
[----:B------:R-:W-:Y:S01]  /*0560*/  @!UP0 UMOV UR5, 0x400 ;  /* 0x0000040000058882 */ /* 0x000fe20000000000 */
[----:B------:R-:W-:-:S04]  /*0570*/  @!UP0 UIADD3 UR12, -UR12, 0x100000, URZ ;  /* 0x001000000c0c8890 */ /* 0x000fc8000fffe13f */
[----:B------:R-:W-:Y:S02]  /*0580*/  @!UP0 USHF.L.U32 UR13, UR12, 0xb, URZ ;  /* 0x0000000b0c0d8899 */ /* 0x000fe4000800063f */
[----:B------:R-:W-:Y:S01]  /*0590*/  @!UP0 USHF.L.U32 UR12, UR12, 0x1, URZ ;  /* 0x000000010c0c8899 */ /* 0x000fe2000800063f */
[----:B------:R-:W-:Y:S01]  /*05a0*/  IMAD.U32 R3, RZ, RZ, UR15 ;  /* 0x0000000fff037e24 */ /* 0x000fe2000f8e00ff */
[----:B0-----:R-:W-:Y:S01]  /*05b0*/  @!UP0 ULEA UR16, UR6, UR5, 0x18 ;  /* 0x0000000506108291 */ /* 0x001fe2000f8ec03f */
[----:B------:R-:W-:Y:S01]  /*05c0*/  VOTEU.ALL UP0, P0 ;  /* 0x00000000003f7886 */ /* 0x000fe20000000000 */
[----:B------:R-:W-:Y:S01]  /*05d0*/  PLOP3.LUT P0, PT, PT, PT, UP2, 0x80, 0x0 ;  /* 0x000000000000781c */ /* 0x000fe20003f0f028 */
[----:B------:R-:W-:Y:S01]  /*05e0*/  UMOV UR5, URZ ;  /* 0x0000003f00057c82 */ /* 0x000fe20008000000 */
[----:B------:R-:W-:Y:S01]  /*05f0*/  @UP2 UMOV UR6, URZ ;  /* 0x0000003f00062c82 */ /* 0x000fe20008000000 */
[----:B------:R-:W-:Y:S02]  /*0600*/  @!UP2 UIMAD.WIDE.U32 UR8, UR11, UR7, UR4 ;  /* 0x000000070b08a2a5 */ /* 0x000fe4000f8e0004 */
[----:B------:R-:W-:-:S04]  /*0610*/  @UP2 UIADD3 UR6, UR15, UR6, URZ ;  /* 0x000000060f062290 */ /* 0x000fc8000fffe03f */
[----:B------:R-:W-:Y:S01]  /*0620*/  IMAD.U32 R5, RZ, RZ, UR9 ;  /* 0x00000009ff057e24 */ /* 0x000fe2000f8e00ff */
[----:B------:R-:W0:Y:S02]  /*0630*/  FENCE.VIEW.ASYNC.S ;  /* 0x00000000000073c6 */ /* 0x000e240000000000 */
[----:B0-----:R0:W2:Y:S01]  /*0640*/  @!UP0 SYNCS.EXCH.64 URZ, [UR16+0x60], UR12 ;  /* 0x0000600c103f85b2 */ /* 0x0010a20008000100 */
[----:B------:R-:W-:Y:S01]  /*0650*/  @P2 MOV R6, UR6 ;  /* 0x0000000600062c02 */ /* 0x000fe20008000f00 */
[----:B------:R-:W-:Y:S02]  /*0660*/  IMAD.U32 R3, RZ, RZ, UR9 ;  /* 0x00000009ff037e24 */ /* 0x000fe4000f8e00ff */
[----:B------:R-:W-:Y:S02]  /*0670*/  @P0 IMAD.MOV.U32 R7, RZ, RZ, R2 ;  /* 0x000000ffff070224 */ /* 0x000fe400078e0002 */
[----:B------:R-:W-:Y:S02]  /*0680*/  IMAD.U32 R2, RZ, RZ, UR8 ;  /* 0x00000008ff027e24 */ /* 0x000fe4000f8e00ff */
[----:B------:R-:W-:-:S02]  /*0690*/  @!P4 IMAD.MOV.U32 R6, RZ, RZ, R5 ;  /* 0x000000ffff06c224 */ /* 0x000fc400078e0005 */
[----:B------:R-:W-:Y:S01]  /*06a0*/  IMAD.U32 R4, RZ, RZ, UR8 ;  /* 0x00000008ff047e24 */ /* 0x000fe2000f8e00ff */
[----:B------:R-:W-:Y:S02]  /*06b0*/  @!P3 MOV R7, R2 ;  /* 0x000000020007b202 */ /* 0x000fe40000000f00 */
[----:B------:R0:W-:Y:S01]  /*06c0*/  STL [R1+0x100], R6 ;  /* 0x0001000601007387 */ /* 0x0001e20000100800 */
[----:B------:R0:W2:Y:S03]  /*06d0*/  @!UP1 SYNCS.EXCH.64 URZ, [UR16+0x68], UR12 ;  /* 0x0000680c103f95b2 */ /* 0x0000a60008000100 */
[----:B------:R0:W-:Y:S01]  /*06e0*/  STL [R1+0x104], R7 ;  /* 0x0001040701007387 */ /* 0x0001e20000100800 */
[----:B------:R-:W-:Y:S01]  /*06f0*/  NOP ;  /* 0x0000000000007918 */ /* 0x000fe20000000000 */
[----:B--234-:R-:W-:Y:S06]  /*0700*/  BAR.SYNC.DEFER_BLOCKING 0x0 ;  /* 0x0000000000007b1d */ /* 0x01cfec0000010000 */
[----:B------:R-:W-:Y:S05]  /*0710*/  @!P1 BRA `(.L_x_3) ;  /* 0x00000144005c9947 */ /* 0x000fea0003800000 */
[----:B------:R-:W-:-:S06]  /*0720*/  UISETP.GT.U32.AND UP0, UPT, UR18, 0x1, UPT ;  /* 0x000000011200788c */ /* 0x000fcc000bf04070 */
[----:B------:R-:W-:-:S13]  /*0730*/  PLOP3.LUT P0, PT, PT, PT, UP0, 0x80, 0x0 ;  /* 0x000000000000781c */ /* 0x000fda0003f0f008 */
[----:B0-----:R-:W-:Y:S05]  /*0740*/  @P0 EXIT ;  /* 0x000000000000094d */ /* 0x001fea0003800000 */
[----:B------:R-:W-:Y:S01]  /*0750*/  ULDC.64 UR8, c[0x0][0x650] ;  /* 0x0001940000087ab9 */ /* 0x000fe20000000a00 */
[----:B------:R-:W-:Y:S01]  /*0760*/  UMOV UR41, 0xffffffff ;  /* 0xffffffff00297882 */ /* 0x000fe20000000000 */
[----:B------:R-:W-:Y:S01]  /*0770*/  ISETP.GE.U32.AND P0, PT, R7, UR8, PT ;  /* 0x0000000807007c0c */ /* 0x000fe2000bf06070 */
[----:B------:R-:W-:Y:S01]  /*0780*/  UMOV UR42, 0xffffffff ;  /* 0xffffffff002a7882 */ /* 0x000fe20000000000 */
[----:B------:R-:W-:Y:S01]  /*0790*/  UMOV UR43, 0xffffffff ;  /* 0xffffffff002b7882 */ /* 0x000fe20000000000 */
[----:B------:R-:W-:Y:S02]  /*07a0*/  PRMT R0, RZ, 0x7610, R0 ;  /* 0x00007610ff007816 */ /* 0x000fe40000000000 */
[----:B------:R-:W-:-:S13]  /*07b0*/  ISETP.GE.U32.AND.EX P0, PT, R6, UR9, PT, P0 ;  /* 0x0000000906007c0c */ /* 0x000fda000bf06100 */
[----:B------:R-:W-:Y:S05]  /*07c0*/  @P0 BRA `(.L_x_4) ;  /* 0x0000000400800947 */ /* 0x000fea0003800000 */
[----:B------:R-:W-:Y:S01]  /*07d0*/  I2FP.F32.U32 R0, UR4 ;  /* 0x0000000400007c45 */ /* 0x000fe20008201000 */
[----:B------:R-:W-:Y:S01]  /*07e0*/  ULDC.64 UR16, c[0x0][0x628] ;  /* 0x00018a0000107ab9 */ /* 0x000fe20000000a00 */
[----:B------:R-:W-:Y:S01]  /*07f0*/  ULDC UR6, c[0x0][0x150] ;  /* 0x0000540000067ab9 */ /* 0x000fe20000000800 */
[----:B------:R-:W-:Y:S01]  /*0800*/  ISETP.NE.U32.AND P0, PT, RZ, UR16, PT ;  /* 0x00000010ff007c0c */ /* 0x000fe2000bf05070 */
[----:B------:R-:W-:Y:S01]  /*0810*/  ULDC UR15, c[0x0][0x630] ;  /* 0x00018c00000f7ab9 */ /* 0x000fe20000000800 */
[----:B------:R-:W-:Y:S01]  /*0820*/  FMUL R0, R0, UR6 ;  /* 0x0000000600007c20 */ /* 0x000fe20008400000 */
[----:B------:R-:W-:Y:S01]  /*0830*/  R2UR UR18, R7 ;  /* 0x00000000071272ca */ /* 0x000fe200000e0000 */
[----:B------:R-:W-:Y:S01]  /*0840*/  ULDC UR20, c[0x0][0x154] ;  /* 0x0000550000147ab9 */ /* 0x000fe20000000800 */
[----:B------:R-:W-:Y:S01]  /*0850*/  ISETP.NE.AND.EX P0, PT, RZ, UR17, PT, P0 ;  /* 0x00000011ff007c0c */ /* 0x000fe2000bf05300 */
[----:B------:R0:W1:Y:S01]  /*0860*/  F2I.U32.TRUNC.NTZ R2, R0 ;  /* 0x0000000000027305 */ /* 0x000062000020f000 */
[----:B------:R-:W-:-:S02]  /*0870*/  R2UR UR19, R6 ;  /* 0x00000000061372ca */ /* 0x000fc400000e0000 */
[----:B------:R-:W-:Y:S02]  /*0880*/  R2UR UR8, R7 ;  /* 0x00000000070872ca */ /* 0x000fe400000e0000 */
[----:B------:R-:W-:-:S07]  /*0890*/  R2UR UR9, R6 ;  /* 0x00000000060972ca */ /* 0x000fce00000e0000 */
[----:B0-----:R-:W-:Y:S08]  /*08a0*/  @!P0 BRA `(.L_x_5) ;  /* 0x0000000000308947 */ /* 0x001ff00003800000 */
[----:B------:R-:W-:Y:S01]  /*08b0*/  R2UR UR8, R7 ;  /* 0x00000000070872ca */ /* 0x000fe200000e0000 */
[----:B------:R-:W-:Y:S01]  /*08c0*/  ULDC UR6, c[0x0][0x634] ;  /* 0x00018d0000067ab9 */ /* 0x000fe20000000800 */
[----:B------:R-:W-:-:S11]  /*08d0*/  R2UR UR14, R6 ;  /* 0x00000000060e72ca */ /* 0x000fd600000e0000 */
[----:B------:R-:W-:-:S04]  /*08e0*/  UIADD3 UR6, UP0, UR8, UR6, URZ ;  /* 0x0000000608067290 */ /* 0x000fc8000ff1e03f */
[----:B------:R-:W-:-:S04]  /*08f0*/  UIADD3.X UR14, URZ, UR14, URZ, UP0, !UPT ;  /* 0x0000000e3f0e7290 */ /* 0x000fc800087fe43f */
[----:B------:R-:W-:-:S04]  /*0900*/  UIMAD.WIDE.U32 UR8, UR14, UR16, URZ ;  /* 0x000000100e0872a5 */ /* 0x000fc8000f8e003f */
[----:B------:R-:W-:Y:S02]  /*0910*/  UIMAD.WIDE.U32 UR10, UP0, UR6, UR17, UR8 ;  /* 0x00000011060a72a5 */ /* 0x000fe4000f800008 */
[----:B------:R-:W-:Y:S02]  /*0920*/  UIMAD.WIDE.U32 UR8, UR6, UR16, URZ ;  /* 0x00000010060872a5 */ /* 0x000fe4000f8e003f */
[----:B------:R-:W-:Y:S02]  /*0930*/  UIADD3.X UR13, URZ, URZ, URZ, UP0, !UPT ;  /* 0x0000003f3f0d7290 */ /* 0x000fe400087fe43f */
[----:B------:R-:W-:Y:S01]  /*0940*/  UIADD3 URZ, UP0, UR9, UR10, URZ ;  /* 0x0000000a093f7290 */ /* 0x000fe2000ff1e03f */
[----:B------:R-:W-:-:S03]  /*0950*/  UMOV UR12, UR11 ;  /* 0x0000000b000c7c82 */ /* 0x000fc60008000000 */
[----:B------:R-:W-:-:S12]  /*0960*/  UIMAD.WIDE.U32.X UR8, UR14, UR17, UR12, UP0 ;  /* 0x000000110e0872a5 */ /* 0x000fd800080e040c */
.L_x_5:
[----:B------:R-:W-:Y:S01]  /*0970*/  USHF.R.U64 UR43, UR8, UR15, UR9 ;  /* 0x0000000f082b7299 */ /* 0x000fe20008001209 */
[----:B------:R-:W-:Y:S01]  /*0980*/  I2FP.F32.U32 R0, UR7 ;  /* 0x0000000700007c45 */ /* 0x000fe20008201000 */
[----:B------:R-:W-:Y:S01]  /*0990*/  USHF.R.U32.HI UR5, URZ, UR15, UR9 ;  /* 0x0000000f3f057299 */ /* 0x000fe20008011609 */
[----:B-1----:R-:W-:Y:S01]  /*09a0*/  R2UR UR12, R2 ;  /* 0x00000000020c72ca */ /* 0x002fe200000e0000 */
[----:B------:R-:W-:Y:S02]  /*09b0*/  UIADD3 UR6, UP0, URZ, -UR43, URZ ;  /* 0x8000002b3f067290 */ /* 0x000fe4000ff1e03f */
[----:B------:R-:W-:Y:S01]  /*09c0*/  FMUL R0, R0, UR20 ;  /* 0x0000001400007c20 */ /* 0x000fe20008400000 */
[----:B------:R-:W-:Y:S01]  /*09d0*/  ULDC.64 UR8, c[0x0][0x620] ;  /* 0x0001880000087ab9 */ /* 0x000fe20000000a00 */
[----:B------:R-:W-:Y:S01]  /*09e0*/  UIADD3.X UR5, URZ, ~UR5, URZ, UP0, !UPT ;  /* 0x800000053f057290 */ /* 0x000fe200087fe43f */
[----:B------:R-:W-:Y:S01]  /*09f0*/  UMOV UR10, UR18 ;  /* 0x00000012000a7c82 */ /* 0x000fe20008000000 */
[----:B------:R-:W-:-:S02]  /*0a00*/  UMOV UR11, UR19 ;  /* 0x00000013000b7c82 */ /* 0x000fc40008000000 */
[----:B------:R-:W-:Y:S01]  /*0a10*/  UIMAD UR5, UR5, UR8, URZ ;  /* 0x00000008050572a4 */ /* 0x000fe2000f8e023f */
[----:B------:R-:W0:Y:S01]  /*0a20*/  F2I.U32.TRUNC.NTZ R0, R0 ;  /* 0x0000000000007305 */ /* 0x000e22000020f000 */
[----:B------:R-:W-:Y:S02]  /*0a30*/  UIMAD.WIDE.U32 UR10, UR6, UR8, UR10 ;  /* 0x00000008060a72a5 */ /* 0x000fe4000f8e000a */
[----:B------:R-:W-:Y:S01]  /*0a40*/  UIMAD UR6, UR6, UR9, UR5 ;  /* 0x00000009060672a4 */ /* 0x000fe2000f8e0205 */
[----:B------:R-:W-:Y:S01]  /*0a50*/  ULDC UR21, c[0x0][0x658] ;  /* 0x0001960000157ab9 */ /* 0x000fe20000000800 */
[----:B------:R-:W-:Y:S02]  /*0a60*/  UMOV UR19, 0xffffffff ;  /* 0xffffffff00137882 */ /* 0x000fe40000000000 */
[----:B------:R-:W-:Y:S01]  /*0a70*/  UIADD3 UR6, UR11, UR6, URZ ;  /* 0x000000060b067290 */ /* 0x000fe2000fffe03f */
[----:B------:R-:W-:Y:S01]  /*0a80*/  ULDC UR15, c[0x0][0x618] ;  /* 0x00018600000f7ab9 */ /* 0x000fe20000000800 */
[----:B------:R-:W-:Y:S01]  /*0a90*/  ULDC.64 UR8, c[0x0][0x640] ;  /* 0x0001900000087ab9 */ /* 0x000fe20000000a00 */
[----:B------:R-:W-:Y:S01]  /*0aa0*/  USHF.L.U32 UR11, UR19, UR21, URZ ;  /* 0x00000015130b7299 */ /* 0x000fe2000800063f */
[----:B------:R-:W-:Y:S01]  /*0ab0*/  ISETP.NE.U32.AND P0, PT, RZ, UR8, PT ;  /* 0x00000008ff007c0c */ /* 0x000fe2000bf05070 */
[----:B------:R-:W-:-:S02]  /*0ac0*/  USHF.R.U64 UR19, UR10, UR15, UR6 ;  /* 0x0000000f0a137299 */ /* 0x000fc40008001206 */
[----:B------:R-:W-:Y:S01]  /*0ad0*/  USHF.R.U32.HI UR10, URZ, UR15, UR6 ;  /* 0x0000000f3f0a7299 */ /* 0x000fe20008011606 */
[----:B0-----:R-:W-:Y:S01]  /*0ae0*/  R2UR UR14, R0 ;  /* 0x00000000000e72ca */ /* 0x001fe200000e0000 */
[----:B------:R-:W-:Y:S01]  /*0af0*/  ULDC UR17, c[0x0][0x608] ;  /* 0x0001820000117ab9 */ /* 0x000fe20000000800 */
[----:B------:R-:W-:Y:S01]  /*0b00*/  ISETP.NE.AND.EX P0, PT, RZ, UR9, PT, P0 ;  /* 0x00000009ff007c0c */ /* 0x000fe2000bf05300 */
[----:B------:R-:W-:Y:S02]  /*0b10*/  USHF.R.U64 UR23, UR19, UR17, UR10 ;  /* 0x0000001113177299 */ /* 0x000fe4000800120a */
[----:B------:R-:W-:Y:S01]  /*0b20*/  USHF.R.U32.HI UR10, URZ, UR17, UR10 ;  /* 0x000000113f0a7299 */ /* 0x000fe2000801160a */
[----:B------:R-:W-:Y:S01]  /*0b30*/  UMOV UR16, 0x1 ;  /* 0x0000000100107882 */ /* 0x000fe20000000000 */
[----:B------:R-:W-:Y:S02]  /*0b40*/  UIADD3 UR12, -UR12, URZ, URZ ;  /* 0x0000003f0c0c7290 */ /* 0x000fe4000fffe13f */
[----:B------:R-:W-:-:S02]  /*0b50*/  USHF.R.U64 UR24, UR23, UR21, UR10 ;  /* 0x0000001517187299 */ /* 0x000fc4000800120a */
[----:B------:R-:W-:Y:S01]  /*0b60*/  USHF.L.U32 UR6, UR16, UR21, URZ ;  /* 0x0000001510067299 */ /* 0x000fe2000800063f */
[----:B------:R-:W-:Y:S01]  /*0b70*/  ULDC UR13, c[0x0][0x144] ;  /* 0x00005100000d7ab9 */ /* 0x000fe20000000800 */
[----:B------:R-:W-:Y:S01]  /*0b80*/  ULDC UR5, c[0x0][0x600] ;  /* 0x0001800000057ab9 */ /* 0x000fe20000000800 */
[----:B------:R-:W-:Y:S02]  /*0b90*/  ULOP3.LUT UR16, URZ, UR11, URZ, 0x33, !UPT ;  /* 0x0000000b3f107292 */ /* 0x000fe4000f8e333f */
[----:B------:R-:W-:Y:S02]  /*0ba0*/  USHF.R.U32.HI UR11, URZ, UR21, UR10 ;  /* 0x000000153f0b7299 */ /* 0x000fe4000801160a */
[----:B------:R-:W-:Y:S02]  /*0bb0*/  UIADD3 UR18, UR5, -0x1, URZ ;  /* 0xffffffff05127890 */ /* 0x000fe4000fffe03f */
[----:B------:R-:W-:Y:S02]  /*0bc0*/  UIADD3 UR20, -UR14, URZ, URZ ;  /* 0x0000003f0e147290 */ /* 0x000fe4000fffe13f */
[----:B------:R-:W-:Y:S01]  /*0bd0*/  UIMAD UR4, UR13, UR12, UR4 ;  /* 0x0000000c0d0472a4 */ /* 0x000fe2000f8e0204 */
[----:B------:R-:W-:Y:S01]  /*0be0*/  ULDC UR25, c[0x0][0x148] ;  /* 0x0000520000197ab9 */ /* 0x000fe20000000800 */
[----:B------:R-:W-:Y:S01]  /*0bf0*/  ULDC UR21, c[0x0][0x648] ;  /* 0x0001920000157ab9 */ /* 0x000fe20000000800 */
[----:B------:R-:W-:Y:S01]  /*0c00*/  ULDC UR22, c[0x0][0x638] ;  /* 0x00018e0000167ab9 */ /* 0x000fe20000000800 */
[----:B------:R-:W-:Y:S01]  /*0c10*/  UMOV UR10, UR24 ;  /* 0x00000018000a7c82 */ /* 0x000fe20008000000 */
[----:B------:R-:W-:Y:S07]  /*0c20*/  @!P0 BRA `(.L_x_6) ;  /* 0x0000000000308947 */ /* 0x000fee0003800000 */
[----:B------:R-:W-:Y:S02]  /*0c30*/  ULDC UR14, c[0x0][0x64c] ;  /* 0x00019300000e7ab9 */ /* 0x000fe40000000800 */
        /* <DEDUP_REMOVED lines=8> */
[----:B------:R-:W-:-:S07]  /*0cc0*/  UIMAD.WIDE.U32.X UR8, UR17, UR9, UR14, UP0 ;  /* 0x00000009110872a5 */ /* 0x000fce00080e040e */
[----:B------:R-:W-:Y:S01]  /*0cd0*/  UMOV UR10, UR8 ;  /* 0x00000008000a7c82 */ /* 0x000fe20008000000 */
[----:B------:R-:W-:-:S05]  /*0ce0*/  UMOV UR11, UR9 ;  /* 0x00000009000b7c82 */ /* 0x000fca0008000000 */
.L_x_6:
[----:B------:R-:W-:Y:S01]  /*0cf0*/  UISETP.NE.AND UP0, UPT, UR46, URZ, UPT ;  /* 0x0000003f2e00728c */ /* 0x000fe2000bf05270 */
[----:B------:R-:W-:Y:S01]  /*0d00*/  IMAD.MOV.U32 R0, RZ, RZ, 0x1 ;  /* 0x00000001ff007424 */ /* 0x000fe200078e00ff */
[----:B------:R-:W-:Y:S02]  /*0d10*/  USHF.R.U64 UR8, UR10, UR21, UR11 ;  /* 0x000000150a087299 */ /* 0x000fe4000800120b */
[----:B------:R-:W-:Y:S02]  /*0d20*/  ULOP3.LUT UR16, UR23, UR16, URZ, 0xc0, !UPT ;  /* 0x0000001017107292 */ /* 0x000fe4000f8ec03f */
[----:B------:R-:W-:Y:S02]  /*0d30*/  ULOP3.LUT UR18, UR19, UR18, URZ, 0xc0, !UPT ;  /* 0x0000001213127292 */ /* 0x000fe4000f8ec03f */
[----:B------:R-:W-:-:S03]  /*0d40*/  UIMAD UR16, UR6, UR8, UR16 ;  /* 0x00000008061072a4 */ /* 0x000fc6000f8e0210 */
[----:B------:R-:W-:Y:S02]  /*0d50*/  @UP0 UIMAD UR4, UR25, UR20, UR7 ;  /* 0x00000014190402a4 */ /* 0x000fe4000f8e0207 */
[----:B------:R-:W-:-:S04]  /*0d60*/  UIADD3 UR7, -UR8, URZ, URZ ;  /* 0x0000003f08077290 */ /* 0x000fc8000fffe13f */
[----:B------:R-:W-:-:S03]  /*0d70*/  UIMAD UR6, UR7, UR22, UR24 ;  /* 0x00000016070672a4 */ /* 0x000fc6000f8e0218 */
[----:B------:R-:W-:Y:S01]  /*0d80*/  ULDC UR7, c[0x0][0x610] ;  /* 0x0001840000077ab9 */ /* 0x000fe20000000800 */
[----:B------:R-:W-:Y:S02]  /*0d90*/  UIMAD UR6, UR6, UR5, UR18 ;  /* 0x00000005060672a4 */ /* 0x000fe4000f8e0212 */
[----:B------:R-:W-:-:S04]  /*0da0*/  UIMAD UR4, UR16, UR7, UR4 ;  /* 0x00000007100472a4 */ /* 0x000fc8000f8e0204 */
[----:B------:R-:W-:Y:S02]  /*0db0*/  USEL UR42, UR6, UR4, !UP0 ;  /* 0x00000004062a7287 */ /* 0x000fe4000c000000 */
[----:B------:R-:W-:-:S12]  /*0dc0*/  USEL UR41, UR4, UR6, !UP0 ;  /* 0x0000000604297287 */ /* 0x000fd8000c000000 */
.L_x_4:
[----:B------:R-:W-:-:S08]  /*0dd0*/  NOP ;  /* 0x0000000000007918 */ /* 0x000fd00000000000 */
[----:B------:R-:W0:Y:S02]  /*0de0*/  USETMAXREG.TRY_ALLOC.CTAPOOL UP0, 0xf0 ;  /* 0x000000f0000079c8 */ /* 0x000e240008000600 */
[----:B0-----:R-:W-:-:S13]  /*0df0*/  PLOP3.LUT P0, PT, PT, PT, UP0, 0x80, 0x0 ;  /* 0x000000000000781c */ /* 0x001fda0003f0f008 */
[----:B------:R-:W-:Y:S05]  /*0e00*/  @!P0 BRA `(.L_x_4) ;  /* 0xfffffffc00f08947 */ /* 0x000fea000383ffff */
[----:B------:R-:W-:Y:S01]  /*0e10*/  ULDC.64 UR4, c[0x0][0x598] ;  /* 0x0001660000047ab9 */ /* 0x000fe20000000a00 */
[----:B------:R-:W-:Y:S01]  /*0e20*/  ULDC.64 UR36, c[0x0][0x208] ;  /* 0x0000820000247ab9 */ /* 0x000fe20000000a00 */
[----:B------:R-:W-:-:S04]  /*0e30*/  ISETP.NE.U32.AND P0, PT, RZ, UR4, PT ;  /* 0x00000004ff007c0c */ /* 0x000fc8000bf05070 */
[----:B------:R-:W-:-:S13]  /*0e40*/  ISETP.NE.AND.EX P0, PT, RZ, UR5, PT, P0 ;  /* 0x00000005ff007c0c */ /* 0x000fda000bf05300 */
[----:B------:R-:W-:Y:S05]  /*0e50*/  @!P0 BRA `(.L_x_7) ;  /* 0x00000000001c8947 */ /* 0x000fea0003800000 */
[----:B------:R-:W0:Y:S02]  /*0e60*/  LDC.64 R2, c[0x0][0x598] ;  /* 0x00016600ff027b82 */ /* 0x000e240000000a00 */
[----:B0-----:R-:W2:Y:S02]  /*0e70*/  LDG.E.64 R2, desc[UR36][R2.64] ;  /* 0x0000002402027981 */ /* 0x001ea4000c1e1b00 */
[----:B--2---:R-:W-:-:S04]  /*0e80*/  ISETP.NE.U32.AND P0, PT, R2, RZ, PT ;  /* 0x000000ff0200720c */ /* 0x004fc80003f05070 */
[----:B------:R-:W-:-:S13]  /*0e90*/  ISETP.NE.AND.EX P0, PT, R3, RZ, PT, P0 ;  /* 0x000000ff0300720c */ /* 0x000fda0003f05300 */
[----:B------:R-:W-:Y:S05]  /*0ea0*/  @!P0 BRA `(.L_x_7) ;  /* 0x0000000000088947 */ /* 0x000fea0003800000 */
[----:B------:R0:W5:Y:S01]  /*0eb0*/  LD.E R2, desc[UR36][R2.64] ;  /* 0x0000002402027980 */ /* 0x000162000c101900 */
[----:B------:R-:W-:Y:S05]  /*0ec0*/  BRA `(.L_x_8) ;  /* 0x0000000000247947 */ /* 0x000fea0003800000 */
.L_x_7:
[----:B------:R-:W-:Y:S02]  /*0ed0*/  ULDC.64 UR4, c[0x0][0x588] ;  /* 0x0001620000047ab9 */ /* 0x000fe40000000a00 */
[----:B------:R-:W-:-:S04]  /*0ee0*/  ISETP.NE.U32.AND P0, PT, RZ, UR4, PT ;  /* 0x00000004ff007c0c */ /* 0x000fc8000bf05070 */
[----:B------:R-:W-:-:S13]  /*0ef0*/  ISETP.NE.AND.EX P0, PT, RZ, UR5, PT, P0 ;  /* 0x00000005ff007c0c */ /* 0x000fda000bf05300 */
[----:B------:R-:W-:Y:S05]  /*0f00*/  @!P0 BRA `(.L_x_9) ;  /* 0x00000000000c8947 */ /* 0x000fea0003800000 */
[----:B------:R-:W0:Y:S02]  /*0f10*/  LDC.64 R2, c[0x0][0x588] ;  /* 0x00016200ff027b82 */ /* 0x000e240000000a00 */
[----:B0-----:R1:W5:Y:S01]  /*0f20*/  LDG.E R2, desc[UR36][R2.64] ;  /* 0x0000002402027981 */ /* 0x001362000c1e1900 */
[----:B------:R-:W-:Y:S05]  /*0f30*/  BRA `(.L_x_8) ;  /* 0x0000000000087947 */ /* 0x000fea0003800000 */
.L_x_9:
[----:B------:R-:W-:Y:S02]  /*0f40*/  ULDC UR4, c[0x0][0x580] ;  /* 0x0001600000047ab9 */ /* 0x000fe40000000800 */
[----:B------:R-:W-:-:S07]  /*0f50*/  IMAD.U32 R2, RZ, RZ, UR4 ;  /* 0x00000004ff027e24 */ /* 0x000fce000f8e00ff */
.L_x_8:
[----:B------:R-:W-:Y:S02]  /*0f60*/  ULDC.64 UR4, c[0x0][0x5a0] ;  /* 0x0001680000047ab9 */ /* 0x000fe40000000a00 */
[----:B------:R-:W-:-:S04]  /*0f70*/  ISETP.NE.U32.AND P0, PT, RZ, UR4, PT ;  /* 0x00000004ff007c0c */ /* 0x000fc8000bf05070 */
[----:B------:R-:W-:-:S13]  /*0f80*/  ISETP.NE.AND.EX P0, PT, RZ, UR5, PT, P0 ;  /* 0x00000005ff007c0c */ /* 0x000fda000bf05300 */
[----:B------:R-:W-:Y:S05]  /*0f90*/  @!P0 BRA `(.L_x_10) ;  /* 0x00000000001c8947 */ /* 0x000fea0003800000 */
[----:B------:R-:W2:Y:S02]  /*0fa0*/  LDC.64 R4, c[0x0][0x5a0] ;  /* 0x00016800ff047b82 */ /* 0x000ea40000000a00 */
[----:B--2---:R-:W2:Y:S02]  /*0fb0*/  LDG.E.64 R4, desc[UR36][R4.64] ;  /* 0x0000002404047981 */ /* 0x004ea4000c1e1b00 */
[----:B--2---:R-:W-:-:S04]  /*0fc0*/  ISETP.NE.U32.AND P0, PT, R4, RZ, PT ;  /* 0x000000ff0400720c */ /* 0x004fc80003f05070 */
[----:B------:R-:W-:-:S13]  /*0fd0*/  ISETP.NE.AND.EX P0, PT, R5, RZ, PT, P0 ;  /* 0x000000ff0500720c */ /* 0x000fda0003f05300 */
[----:B------:R-:W-:Y:S05]  /*0fe0*/  @!P0 BRA `(.L_x_10) ;  /* 0x0000000000088947 */ /* 0x000fea0003800000 */
[----:B------:R2:W5:Y:S01]  /*0ff0*/  LD.E R16, desc[UR36][R4.64] ;  /* 0x0000002404107980 */ /* 0x000562000c101900 */
[----:B------:R-:W-:Y:S05]  /*1000*/  BRA `(.L_x_11) ;  /* 0x0000000000247947 */ /* 0x000fea0003800000 */
.L_x_10:
[----:B------:R-:W-:Y:S02]  /*1010*/  ULDC.64 UR4, c[0x0][0x590] ;  /* 0x0001640000047ab9 */ /* 0x000fe40000000a00 */
[----:B------:R-:W-:-:S04]  /*1020*/  ISETP.NE.U32.AND P0, PT, RZ, UR4, PT ;  /* 0x00000004ff007c0c */ /* 0x000fc8000bf05070 */
[----:B------:R-:W-:-:S13]  /*1030*/  ISETP.NE.AND.EX P0, PT, RZ, UR5, PT, P0 ;  /* 0x00000005ff007c0c */ /* 0x000fda000bf05300 */
[----:B------:R-:W-:Y:S05]  /*1040*/  @!P0 BRA `(.L_x_12) ;  /* 0x00000000000c8947 */ /* 0x000fea0003800000 */
[----:B------:R-:W2:Y:S02]  /*1050*/  LDC.64 R16, c[0x0][0x590] ;  /* 0x00016400ff107b82 */ /* 0x000ea40000000a00 */
[----:B--2---:R3:W5:Y:S01]  /*1060*/  LDG.E R16, desc[UR36][R16.64] ;  /* 0x0000002410107981 */ /* 0x004762000c1e1900 */
[----:B------:R-:W-:Y:S05]  /*1070*/  BRA `(.L_x_11) ;  /* 0x0000000000087947 */ /* 0x000fea0003800000 */
.L_x_12:
[----:B------:R-:W-:Y:S02]  /*1080*/  ULDC UR4, c[0x0][0x584] ;  /* 0x0001610000047ab9 */ /* 0x000fe40000000800 */
[----:B------:R-:W-:-:S07]  /*1090*/  IMAD.U32 R16, RZ, RZ, UR4 ;  /* 0x00000004ff107e24 */ /* 0x000fce000f8e00ff */
.L_x_11:
[----:B------:R-:W-:-:S13]  /*10a0*/  LOP3.LUT P0, RZ, R0, 0xff, RZ, 0xc0, !PT ;  /* 0x000000ff00ff7812 */ /* 0x000fda000780c0ff */
[----:B------:R-:W-:Y:S05]  /*10b0*/  @!P0 EXIT ;  /* 0x000000000000894d */ /* 0x000fea0003800000 */
[----:B------:R-:W-:Y:S01]  /*10c0*/  ULDC UR4, c[0x0][0x28c] ;  /* 0x0000a30000047ab9 */ /* 0x000fe20000000800 */
[----:B------:R-:W-:Y:S01]  /*10d0*/  UMOV UR38, URZ ;  /* 0x0000003f00267c82 */ /* 0x000fe20008000000 */
[----:B------:R-:W-:Y:S01]  /*10e0*/  UIADD3 UR4, UR4, 0x1f, URZ ;  /* 0x0000001f04047890 */ /* 0x000fe2000fffe03f */
[----:B------:R-:W-:-:S03]  /*10f0*/  UMOV UR39, URZ ;  /* 0x0000003f00277c82 */ /* 0x000fc60008000000 */
[----:B------:R-:W-:-:S04]  /*1100*/  USHF.R.S32.HI UR5, URZ, 0x1f, UR4 ;  /* 0x0000001f3f057899 */ /* 0x000fc80008011404 */
[----:B------:R-:W-:-:S04]  /*1110*/  ULEA.HI UR5, UR5, UR4, URZ, 0x5 ;  /* 0x0000000405057291 */ /* 0x000fc8000f8f283f */
[----:B------:R-:W-:-:S12]  /*1120*/  USHF.R.S32.HI UR44, URZ, 0x5, UR5 ;  /* 0x000000053f2c7899 */ /* 0x000fd80008011405 */
.L_x_536:
[----:B------:R-:W4:Y:S01]  /*1130*/  S2R R0, SR_TID.X ;  /* 0x0000000000007919 */ /* 0x000f220000002100 */
[----:B0-----:R-:W0:Y:S01]  /*1140*/  S2UR UR6, SR_CgaCtaId ;  /* 0x00000000000679c3 */ /* 0x001e220000008800 */
[----:B------:R-:W-:Y:S02]  /*1150*/  UMOV UR45, 0x400 ;  /* 0x00000400002d7882 */ /* 0x000fe40000000000 */
[----:B0-----:R-:W-:Y:S01]  /*1160*/  ULEA UR45, UR6, UR45, 0x18 ;  /* 0x0000002d062d7291 */ /* 0x001fe2000f8ec03f */
[----:B----4-:R-:W-:-:S04]  /*1170*/  LOP3.LUT R0, R0, 0x80, RZ, 0xc0, !PT ;  /* 0x0000008000007812 */ /* 0x010fc800078ec0ff */
[----:B------:R-:W-:-:S06]  /*1180*/  SHF.R.U32.HI R0, RZ, 0x7, R0 ;  /* 0x00000007ff007819 */ /* 0x000fcc0000011600 */
[----:B------:R-:W0:Y:S02]  /*1190*/  SHFL.IDX PT, R0, R0, RZ, 0x1f ;  /* 0x00001fff00007589 */ /* 0x000e2400000e0000 */
[----:B0-----:R-:W-:-:S13]  /*11a0*/  R2UR UR4, R0 ;  /* 0x00000000000472ca */ /* 0x001fda00000e0000 */
[----:B------:R-:W-:-:S04]  /*11b0*/  ULEA.HI UR5, UR4, UR4, URZ, 0x1 ;  /* 0x0000000404057291 */ /* 0x000fc8000f8f083f */
[----:B------:R-:W-:-:S04]  /*11c0*/  ULOP3.LUT UR5, UR5, 0xffffe, URZ, 0xc0, !UPT ;  /* 0x000ffffe05057892 */ /* 0x000fc8000f8ec03f */
[----:B------:R-:W-:-:S03]  /*11d0*/  UIADD3 UR5, UR4, -UR5, URZ ;  /* 0x8000000504057290 */ /* 0x000fc6000fffe03f */
[----:B------:R-:W-:Y:S01]  /*11e0*/  ULDC UR4, c[0x0][0x28c] ;  /* 0x0000a30000047ab9 */ /* 0x000fe20000000800 */
[----:B------:R-:W-:Y:S01]  /*11f0*/  ULEA UR5, UR5, UR45, 0xc ;  /* 0x0000002d05057291 */ /* 0x000fe2000f8e603f */
[----:B------:R-:W-:-:S03]  /*1200*/  ISETP.LT.AND P0, PT, RZ, UR4, PT ;  /* 0x00000004ff007c0c */ /* 0x000fc6000bf01270 */
[----:B------:R-:W-:-:S04]  /*1210*/  UIADD3 UR5, UR5, 0x100, URZ ;  /* 0x0000010005057890 */ /* 0x000fc8000fffe03f */
[----:B------:R-:W-:-:S04]  /*1220*/  USHF.R.U32.HI UR5, URZ, 0x4, UR5 ;  /* 0x000000043f057899 */ /* 0x000fc80008011605 */
[----:B------:R-:W-:Y:S02]  /*1230*/  ULOP3.LUT UR47, UR5, 0x3fff, URZ, 0xc0, !UPT ;  /* 0x00003fff052f7892 */ /* 0x000fe4000f8ec03f */
[----:B---3-5:R-:W-:Y:S10]  /*1240*/  @P0 BRA `(.L_x_13) ;  /* 0x0000000000400947 */ /* 0x028ff40003800000 */
[----:B------:R-:W-:Y:S01]  /*1250*/  MOV R0, 0x0 ;  /* 0x0000000000007802 */ /* 0x000fe20000000f00 */
[----:B------:R-:W-:Y:S01]  /*1260*/  ULDC.64 UR4, c[0x4][0x68] ;  /* 0x01001a0000047ab9 */ /* 0x000fe20000000a00 */
[----:B------:R-:W-:Y:S01]  /*1270*/  ULDC.64 UR6, c[0x4][0x8] ;  /* 0x0100020000067ab9 */ /* 0x000fe20000000a00 */
[----:B--2---:R-:W-:Y:S01]  /*1280*/  MOV R4, UR4 ;  /* 0x0000000400047c02 */ /* 0x004fe20008000f00 */
[----:B------:R0:W2:Y:S01]  /*1290*/  LDC.64 R14, c[0x4][R0] ;  /* 0x01000000000e7b82 */ /* 0x0000a20000000a00 */
[----:B------:R-:W-:Y:S01]  /*12a0*/  IMAD.U32 R5, RZ, RZ, UR5 ;  /* 0x00000005ff057e24 */ /* 0x000fe2000f8e00ff */
[----:B------:R-:W-:Y:S01]  /*12b0*/  ULDC.64 UR4, c[0x4][0x70] ;  /* 0x01001c0000047ab9 */ /* 0x000fe20000000a00 */
[----:B------:R-:W-:Y:S01]  /*12c0*/  IMAD.U32 R10, RZ, RZ, UR6 ;  /* 0x00000006ff0a7e24 */ /* 0x000fe2000f8e00ff */
[----:B------:R-:W-:Y:S01]  /*12d0*/  MOV R11, UR7 ;  /* 0x00000007000b7c02 */ /* 0x000fe20008000f00 */
[----:B------:R-:W-:Y:S02]  /*12e0*/  IMAD.U32 R6, RZ, RZ, UR4 ;  /* 0x00000004ff067e24 */ /* 0x000fe4000f8e00ff */
[----:B------:R-:W-:-:S02]  /*12f0*/  IMAD.U32 R7, RZ, RZ, UR5 ;  /* 0x00000005ff077e24 */ /* 0x000fc4000f8e00ff */
[----:B------:R-:W-:Y:S02]  /*1300*/  IMAD.MOV.U32 R8, RZ, RZ, 0x1e1 ;  /* 0x000001e1ff087424 */ /* 0x000fe400078e00ff */
[----:B------:R-:W-:Y:S02]  /*1310*/  IMAD.MOV.U32 R12, RZ, RZ, 0x1 ;  /* 0x00000001ff0c7424 */ /* 0x000fe400078e00ff */
[----:B0-----:R-:W-:-:S07]  /*1320*/  IMAD.MOV.U32 R13, RZ, RZ, RZ ;  /* 0x000000ffff0d7224 */ /* 0x001fce00078e00ff */
[----:B------:R-:W-:-:S07]  /*1330*/  LEPC R20, `(.L_x_13) ;  /* 0x000000001014794e */ /* 0x000fce0000000000 */
[----:B-123-5:R-:W-:Y:S05]  /*1340*/  CALL.ABS.NOINC R14 ;  /* 0x000000000e007343 */ /* 0x02efea0003c00000 */
.L_x_13:
[----:B------:R-:W-:-:S06]  /*1350*/  ULOP3.LUT UR4, UR40, 0x1, URZ, 0xfc, !UPT ;  /* 0x0000000128047892 */ /* 0x000fcc000f8efc3f */
[----:B------:R-:W-:-:S05]  /*1360*/  IMAD.U32 R0, RZ, RZ, UR4 ;  /* 0x00000004ff007e24 */ /* 0x000fca000f8e00ff */
[----:B------:R-:W-:-:S13]  /*1370*/  ISETP.NE.AND P0, PT, R0, 0x3, PT ;  /* 0x000000030000780c */ /* 0x000fda0003f05270 */
[----:B------:R-:W-:Y:S05]  /*1380*/  @!P0 BRA `(.L_x_14) ;  /* 0x0000000000048947 */ /* 0x000fea0003800000 */
[----:B------:R-:W-:Y:S01]  /*1390*/  BPT.TRAP 0x1 ;  /* 0x000000040000795c */ /* 0x000fe20000300000 */
.L_x_14:
[----:B------:R-:W-:Y:S01]  /*13a0*/  IMAD.U32 R0, RZ, RZ, UR38 ;  /* 0x00000026ff007e24 */ /* 0x000fe2000f8e00ff */
[----:B-1----:R-:W-:-:S04]  /*13b0*/  MOV R3, UR39 ;  /* 0x0000002700037c02 */ /* 0x002fc80008000f00 */
[----:B------:R-:W-:Y:S02]  /*13c0*/  LEA R3, R3, UR45, 0x3 ;  /* 0x0000002d03037c11 */ /* 0x000fe4000f8e18ff */
[----:B------:R-:W-:-:S04]  /*13d0*/  SHF.L.U32 R0, R0, 0x1f, RZ ;  /* 0x0000001f00007819 */ /* 0x000fc800000006ff */
[----:B------:R0:W1:Y:S01]  /*13e0*/  SYNCS.PHASECHK.TRANS64.TRYWAIT P1, [R3+URZ], R0 ;  /* 0x00000000030075a7 */ /* 0x000062000802017f */
[----:B------:R-:W-:Y:S05]  /*13f0*/  @!P0 BRA `(.L_x_15) ;  /* 0x0000000000048947 */ /* 0x000fea0003800000 */
[----:B------:R-:W-:Y:S01]  /*1400*/  BPT.TRAP 0x1 ;  /* 0x000000040000795c */ /* 0x000fe20000300000 */
.L_x_15:
[----:B-1----:R-:W-:Y:S05]  /*1410*/  @P1 BRA `(.L_x_16) ;  /* 0x0000000000081947 */ /* 0x002fea0003800000 */
[----:B------:R-:W1:Y:S02]  /*1420*/  SYNCS.PHASECHK.TRANS64.TRYWAIT P1, [R3+URZ], R0 ;  /* 0x00000000030075a7 */ /* 0x000e64000802017f */
[----:B-1----:R-:W-:Y:S05]  /*1430*/  @!P1 BRA `(.L_x_17) ;  /* 0x0000015000389947 */ /* 0x002fea0003800000 */
.L_x_16:
[----:B------:R-:W-:-:S04]  /*1440*/  UISETP.LT.AND UP0, UPT, UR44, 0x1, UPT ;  /* 0x000000012c00788c */ /* 0x000fc8000bf01270 */
[----:B------:R-:W-:-:S06]  /*1450*/  USEL UR4, UR44, 0x1, UP0 ;  /* 0x000000012c047887 */ /* 0x000fcc0008000000 */
[----:B--2---:R-:W-:Y:S01]  /*1460*/  IMAD.U32 R5, RZ, RZ, UR4 ;  /* 0x00000004ff057e24 */ /* 0x004fe2000f8e00ff */
[----:B------:R-:W-:Y:S05]  /*1470*/  WARPSYNC.ALL ;  /* 0x0000000000007948 */ /* 0x000fea0003800000 */
[----:B------:R-:W-:-:S04]  /*1480*/  IADD3 R5, -R5, UR44, RZ ;  /* 0x0000002c05057c10 */ /* 0x000fc8000fffe1ff */
[----:B------:R-:W-:Y:S01]  /*1490*/  ISETP.GE.AND P1, PT, R5, 0x1, PT ;  /* 0x000000010500780c */ /* 0x000fe20003f26270 */
[----:B------:R-:W-:Y:S01]  /*14a0*/  UIADD3 UR4, UR45, 0x28100, URZ ;  /* 0x000281002d047890 */ /* 0x000fe2000fffe03f */
[----:B------:R-:W-:Y:S01]  /*14b0*/  WARPGROUP.ARRIVE ;  /* 0x00000000000079c5 */ /* 0x000fe20000000000 */
[----:B------:R-:W-:Y:S01]  /*14c0*/  UMOV UR9, 0x80000020 ;  /* 0x8000002000097882 */ /* 0x000fe20000000000 */
[----:B------:R-:W-:Y:S01]  /*14d0*/  UMOV UR11, 0x80000020 ;  /* 0x80000020000b7882 */ /* 0x000fe20000000000 */
[----:B------:R-:W-:-:S04]  /*14e0*/  USHF.R.U32.HI UR4, URZ, 0x4, UR4 ;  /* 0x000000043f047899 */ /* 0x000fc80008011604 */
[----:B------:R-:W-:Y:S02]  /*14f0*/  ULOP3.LUT UR5, UR4, 0x3fff, URZ, 0xc0, !UPT ;  /* 0x00003fff04057892 */ /* 0x000fe4000f8ec03f */
[----:B------:R-:W-:Y:S02]  /*1500*/  ULOP3.LUT UR4, UR47, 0x10000, URZ, 0xfc, !UPT ;  /* 0x000100002f047892 */ /* 0x000fe4000f8efc3f */
[----:B------:R-:W-:Y:S02]  /*1510*/  ULOP3.LUT UR5, UR5, 0x10000, URZ, 0xfc, !UPT ;  /* 0x0001000005057892 */ /* 0x000fe4000f8efc3f */
[----:B------:R-:W-:Y:S02]  /*1520*/  ULEA UR6, UR39, UR4, 0xb ;  /* 0x0000000427067291 */ /* 0x000fe4000f8e583f */
[----:B------:R-:W-:-:S05]  /*1530*/  ULEA UR7, UR39, UR5, 0x9 ;  /* 0x0000000527077291 */ /* 0x000fca000f8e483f */
[----:B------:R-:W-:Y:S02]  /*1540*/  UMOV UR8, UR6 ;  /* 0x0000000600087c82 */ /* 0x000fe40008000000 */
[----:B------:R-:W-:Y:S02]  /*1550*/  UMOV UR10, UR7 ;  /* 0x00000007000a7c82 */ /* 0x000fe40008000000 */
[----:B------:R-:W-:Y:S01]  /*1560*/  HGMMA.64x128x16.F32 R68, gdesc[UR8], RZ, !UPT, gsb0 ;  /* 0x01e00000084479f0 */ /* 0x000fe2000c0008ff */
[----:B------:R-:W-:Y:S01]  /*1570*/  UIADD3 UR8, UR6, 0x200, URZ ;  /* 0x0000020006087890 */ /* 0x000fe2000fffe03f */
[----:B------:R-:W-:Y:S01]  /*1580*/  UMOV UR9, 0x80000020 ;  /* 0x8000002000097882 */ /* 0x000fe20000000000 */
[----:B------:R-:W-:Y:S02]  /*1590*/  WARPGROUP.DEPBAR.LE gsb0, 0x0 ;  /* 0x00008000000079c5 */ /* 0x000fe40000010000 */
[----:B------:R-:W-:Y:S01]  /*15a0*/  WARPGROUP.ARRIVE ;  /* 0x00000000000079c5 */ /* 0x000fe20000000000 */
[----:B------:R-:W-:Y:S01]  /*15b0*/  IMAD.MOV.U32 R47, RZ, RZ, R88 ;  /* 0x000000ffff2f7224 */ /* 0x000fe200078e0058 */
[----:B------:R-:W-:Y:S01]  /*15c0*/  MOV R45, R90 ;  /* 0x0000005a002d7202 */ /* 0x000fe20000000f00 */
[----:B------:R-:W-:Y:S01]  /*15d0*/  IMAD.MOV.U32 R46, RZ, RZ, R89 ;  /* 0x000000ffff2e7224 */ /* 0x000fe200078e0059 */
[----:B------:R-:W-:Y:S01]  /*15e0*/  MOV R40, R95 ;  /* 0x0000005f00287202 */ /* 0x000fe20000000f00 */
[----:B------:R-:W-:-:S02]  /*15f0*/  IMAD.MOV.U32 R44, RZ, RZ, R91 ;  /* 0x000000ffff2c7224 */ /* 0x000fc400078e005b */
[----:B------:R-:W-:Y:S01]  /*1600*/  HGMMA.64x128x16.F32 R152, gdesc[UR8], RZ, !UPT, gsb0 ;  /* 0x01e00000089879f0 */ /* 0x000fe2000c0008ff */
[----:B------:R-:W-:Y:S01]  /*1610*/  UIADD3 UR8, UR6, 0x400, URZ ;  /* 0x0000040006087890 */ /* 0x000fe2000fffe03f */
[----:B------:R-:W-:Y:S01]  /*1620*/  IMAD.MOV.U32 R43, RZ, RZ, R92 ;  /* 0x000000ffff2b7224 */ /* 0x000fe200078e005c */
[----:B------:R-:W-:Y:S01]  /*1630*/  MOV R35, R100 ;  /* 0x0000006400237202 */ /* 0x000fe20000000f00 */
        /* <DEDUP_REMOVED lines=15> */
[----:B------:R-:W-:Y:S01]  /*1730*/  UMOV UR9, 0x80000020 ;  /* 0x8000002000097882 */ /* 0x000fe20000000000 */
        /* <DEDUP_REMOVED lines=18> */
[----:B------:R-:W-:-:S02]  /*1860*/  IMAD.MOV.U32 R20, RZ, RZ, R115 ;  /* 0x000000ffff147224 */ /* 0x000fc400078e0073 */
[----:B------:R-:W-:Y:S02]  /*1870*/  IMAD.MOV.U32 R18, RZ, RZ, R117 ;  /* 0x000000ffff127224 */ /* 0x000fe400078e0075 */
[----:B---3--:R-:W-:Y:S02]  /*1880*/  IMAD.MOV.U32 R17, RZ, RZ, R118 ;  /* 0x000000ffff117224 */ /* 0x008fe400078e0076 */
[----:B------:R-:W-:Y:S02]  /*1890*/  IMAD.MOV.U32 R15, RZ, RZ, R119 ;  /* 0x000000ffff0f7224 */ /* 0x000fe400078e0077 */
[----:B------:R-:W-:Y:S02]  /*18a0*/  IMAD.MOV.U32 R13, RZ, RZ, R121 ;  /* 0x000000ffff0d7224 */ /* 0x000fe400078e0079 */
[----:B------:R-:W-:Y:S02]  /*18b0*/  IMAD.MOV.U32 R12, RZ, RZ, R122 ;  /* 0x000000ffff0c7224 */ /* 0x000fe400078e007a */
[----:B------:R-:W-:-:S02]  /*18c0*/  IMAD.MOV.U32 R11, RZ, RZ, R123 ;  /* 0x000000ffff0b7224 */ /* 0x000fc400078e007b */
[----:B------:R-:W-:Y:S02]  /*18d0*/  IMAD.MOV.U32 R9, RZ, RZ, R125 ;  /* 0x000000ffff097224 */ /* 0x000fe400078e007d */
[----:B------:R-:W-:Y:S02]  /*18e0*/  IMAD.MOV.U32 R8, RZ, RZ, R126 ;  /* 0x000000ffff087224 */ /* 0x000fe400078e007e */
[----:B------:R-:W-:Y:S02]  /*18f0*/  IMAD.MOV.U32 R7, RZ, RZ, R127 ;  /* 0x000000ffff077224 */ /* 0x000fe400078e007f */
[----:B------:R-:W-:Y:S02]  /*1900*/  IMAD.MOV.U32 R4, RZ, RZ, R129 ;  /* 0x000000ffff047224 */ /* 0x000fe400078e0081 */
[----:B01----:R-:W-:Y:S02]  /*1910*/  IMAD.MOV.U32 R3, RZ, RZ, R130 ;  /* 0x000000ffff037224 */ /* 0x003fe400078e0082 */
[----:B------:R-:W-:-:S02]  /*1920*/  IMAD.MOV.U32 R0, RZ, RZ, R131 ;  /* 0x000000ffff007224 */ /* 0x000fc400078e0083 */
[----:B------:R-:W-:Y:S02]  /*1930*/  IMAD.MOV.U32 R67, RZ, RZ, R68 ;  /* 0x000000ffff437224 */ /* 0x000fe400078e0044 */
[----:B------:R-:W-:Y:S02]  /*1940*/  IMAD.MOV.U32 R66, RZ, RZ, R69 ;  /* 0x000000ffff427224 */ /* 0x000fe400078e0045 */
        /* <DEDUP_REMOVED lines=28> */
[----:B------:R-:W-:Y:S01]  /*1b10*/  IMAD.MOV.U32 R235, RZ, RZ, R0 ;  /* 0x000000ffffeb7224 */ /* 0x000fe200078e0000 */
[----:B------:R-:W-:Y:S02]  /*1b20*/  WARPGROUP.DEPBAR.LE gsb0, 0x0 ;  /* 0x00008000000079c5 */ /* 0x000fe40000010000 */
[----:B------:R-:W-:Y:S01]  /*1b30*/  WARPGROUP.ARRIVE ;  /* 0x00000000000079c5 */ /* 0x000fe20000000000 */
[----:B------:R0:W-:Y:S04]  /*1b40*/  STL.64 [R1+0x1b0], R214 ;  /* 0x0001b0d601007387 */ /* 0x0001e80000100a00 */
[----:B------:R1:W-:Y:S01]  /*1b50*/  STL.64 [R1+0x1a8], R212 ;  /* 0x0001a8d401007387 */ /* 0x0003e20000100a00 */
[----:B------:R-:W-:Y:S01]  /*1b60*/  HGMMA.64x128x16.F32 R88, gdesc[UR8], RZ, !UPT, gsb0 ;  /* 0x01e00000085879f0 */ /* 0x000fe2000c0008ff */
[----:B------:R-:W-:-:S02]  /*1b70*/  UIADD3 UR8, UR6, 0x600, URZ ;  /* 0x0000060006087890 */ /* 0x000fc4000fffe03f */
[----:B------:R2:W-:Y:S01]  /*1b80*/  STL.64 [R1+0x1a0], R210 ;  /* 0x0001a0d201007387 */ /* 0x0005e20000100a00 */
[----:B------:R-:W-:-:S03]  /*1b90*/  UMOV UR9, 0x80000020 ;  /* 0x8000002000097882 */ /* 0x000fc60000000000 */
[----:B------:R3:W-:Y:S01]  /*1ba0*/  STL.64 [R1+0x198], R208 ;  /* 0x000198d001007387 */ /* 0x0007e20000100a00 */
[----:B0-----:R-:W-:Y:S02]  /*1bb0*/  IMAD.MOV.U32 R214, RZ, RZ, R25 ;  /* 0x000000ffffd67224 */ /* 0x001fe400078e0019 */
[----:B------:R-:W-:Y:S01]  /*1bc0*/  IMAD.MOV.U32 R215, RZ, RZ, R24 ;  /* 0x000000ffffd77224 */ /* 0x000fe200078e0018 */
[----:B------:R0:W-:Y:S01]  /*1bd0*/  STL.64 [R1+0x190], R206 ;  /* 0x000190ce01007387 */ /* 0x0001e20000100a00 */
[----:B-1----:R-:W-:Y:S01]  /*1be0*/  MOV R212, R27 ;  /* 0x0000001b00d47202 */ /* 0x002fe20000000f00 */
[----:B------:R-:W-:Y:S02]  /*1bf0*/  IMAD.MOV.U32 R213, RZ, RZ, R26 ;  /* 0x000000ffffd57224 */ /* 0x000fe400078e001a */
[----:B------:R1:W-:Y:S01]  /*1c00*/  STL.64 [R1+0x188], R204 ;  /* 0x000188cc01007387 */ /* 0x0003e20000100a00 */
[----:B--2---:R-:W-:Y:S02]  /*1c10*/  IMAD.MOV.U32 R210, RZ, RZ, R29 ;  /* 0x000000ffffd27224 */ /* 0x004fe400078e001d */
[----:B------:R-:W-:Y:S01]  /*1c20*/  IMAD.MOV.U32 R211, RZ, RZ, R28 ;  /* 0x000000ffffd37224 */ /* 0x000fe200078e001c */
[----:B------:R2:W-:Y:S01]  /*1c30*/  STL.64 [R1+0x180], R202 ;  /* 0x000180ca01007387 */ /* 0x0005e20000100a00 */
[----:B---3--:R-:W-:Y:S01]  /*1c40*/  MOV R208, R31 ;  /* 0x0000001f00d07202 */ /* 0x008fe20000000f00 */
[----:B------:R-:W-:-:S02]  /*1c50*/  IMAD.MOV.U32 R209, RZ, RZ, R30 ;  /* 0x000000ffffd17224 */ /* 0x000fc400078e001e */
        /* <DEDUP_REMOVED lines=45> */
[----:B---3--:R-:W-:Y:S01]  /*1f30*/  MOV R176, R63 ;  /* 0x0000003f00b07202 */ /* 0x008fe20000000f00 */
[----:B------:R-:W-:-:S02]  /*1f40*/  IMAD.MOV.U32 R177, RZ, RZ, R62 ;  /* 0x000000ffffb17224 */ /* 0x000fc400078e003e */
[----:B0-----:R-:W-:Y:S02]  /*1f50*/  IMAD.MOV.U32 R174, RZ, RZ, R65 ;  /* 0x000000ffffae7224 */ /* 0x001fe400078e0041 */
[----:B------:R-:W-:Y:S01]  /*1f60*/  IMAD.MOV.U32 R175, RZ, RZ, R64 ;  /* 0x000000ffffaf7224 */ /* 0x000fe200078e0040 */
[----:B-1----:R-:W-:Y:S01]  /*1f70*/  MOV R172, R67 ;  /* 0x0000004300ac7202 */ /* 0x002fe20000000f00 */
[----:B------:R-:W-:Y:S01]  /*1f80*/  IMAD.MOV.U32 R173, RZ, RZ, R66 ;  /* 0x000000ffffad7224 */ /* 0x000fe200078e0042 */
[----:B------:R-:W-:Y:S02]  /*1f90*/  WARPGROUP.DEPBAR.LE gsb0, 0x0 ;  /* 0x00008000000079c5 */ /* 0x000fe40000010000 */
[----:B------:R-:W-:-:S06]  /*1fa0*/  WARPGROUP.ARRIVE ;  /* 0x00000000000079c5 */ /* 0x000fcc0000000000 */
[----:B------:R-:W-:Y:S01]  /*1fb0*/  HGMMA.64x128x16.F32 R24, gdesc[UR8], RZ, !UPT, gsb0 ;  /* 0x01e00000081879f0 */ /* 0x000fe2000c0008ff */
[----:B------:R-:W-:Y:S02]  /*1fc0*/  UIADD3 UR8, UR6, 0x2, URZ ;  /* 0x0000000206087890 */ /* 0x000fe4000fffe03f */
[----:B------:R-:W-:Y:S01]  /*1fd0*/  UIADD3 UR10, UR7, 0x2, URZ ;  /* 0x00000002070a7890 */ /* 0x000fe2000fffe03f */
[----:B------:R-:W-:Y:S01]  /*1fe0*/  UMOV UR9, 0x80000020 ;  /* 0x8000002000097882 */ /* 0x000fe20000000000 */
[----:B------:R-:W-:Y:S01]  /*1ff0*/  UMOV UR11, 0x80000020 ;  /* 0x80000020000b7882 */ /* 0x000fe20000000000 */
[----:B------:R-:W-:Y:S02]  /*2000*/  WARPGROUP.DEPBAR.LE gsb0, 0x0 ;  /* 0x00008000000079c5 */ /* 0x000fe40000010000 */
[----:B------:R-:W-:-:S06]  /*2010*/  WARPGROUP.ARRIVE ;  /* 0x00000000000079c5 */ /* 0x000fcc0000000000 */
[----:B------:R-:W-:Y:S03]  /*2020*/  HGMMA.64x128x16.F32 R172, gdesc[UR8], R172, gsb0 ;  /* 0x01e0000008ac79f0 */ /* 0x000fe600080008ac */
[----:B------:R-:W-:Y:S02]  /*2030*/  WARPGROUP.DEPBAR.LE gsb0, 0x0 ;  /* 0x00008000000079c5 */ /* 0x000fe40000010000 */
[----:B------:R-:W-:Y:S04]  /*2040*/  STL.64 [R1], R172 ;  /* 0x000000ac01007387 */ /* 0x000fe80000100a00 */
[----:B------:R-:W-:Y:S04]  /*2050*/  STL.64 [R1+0x8], R174 ;  /* 0x000008ae01007387 */ /* 0x000fe80000100a00 */
        /* <DEDUP_REMOVED lines=19> */
[----:B------:R0:W-:Y:S04]  /*2190*/  STL.64 [R1+0xa8], R214 ;  /* 0x0000a8d601007387 */ /* 0x0001e80000100a00 */
        /* <DEDUP_REMOVED lines=10> */
[----:B0-----:R-:W2:Y:S04]  /*2240*/  LDL.LU.64 R214, [R1+0x1b0] ;  /* 0x0001b00001d67983 */ /* 0x001ea80000300a00 */
[----:B------:R-:W2:Y:S04]  /*2250*/  LDL.LU.64 R212, [R1+0x1a8] ;  /* 0x0001a80001d47983 */ /* 0x000ea80000300a00 */
        /* <DEDUP_REMOVED lines=19> */
[----:B------:R-:W2:Y:S01]  /*2390*/  LDL.LU.64 R172, [R1+0x108] ;  /* 0x0001080001ac7983 */ /* 0x000ea20000300a00 */
[----:B------:R-:W-:Y:S01]  /*23a0*/  UIADD3 UR8, UR6, 0x202, URZ ;  /* 0x0000020206087890 */ /* 0x000fe2000fffe03f */
[----:B------:R-:W-:Y:S01]  /*23b0*/  UMOV UR9, 0x80000020 ;  /* 0x8000002000097882 */ /* 0x000fe20000000000 */
[----:B--2---:R-:W-:-:S07]  /*23c0*/  WARPGROUP.ARRIVE ;  /* 0x00000000000079c5 */ /* 0x004fce0000000000 */
[----:B------:R-:W-:Y:S01]  /*23d0*/  HGMMA.64x128x16.F32 R152, gdesc[UR8], R152, gsb0 ;  /* 0x01e00000089879f0 */ /* 0x000fe20008000898 */
[----:B------:R-:W-:Y:S01]  /*23e0*/  UIADD3 UR8, UR6, 0x402, URZ ;  /* 0x0000040206087890 */ /* 0x000fe2000fffe03f */
[----:B------:R-:W-:Y:S01]  /*23f0*/  UMOV UR9, 0x80000020 ;  /* 0x8000002000097882 */ /* 0x000fe20000000000 */
[----:B------:R-:W-:Y:S02]  /*2400*/  WARPGROUP.DEPBAR.LE gsb0, 0x0 ;  /* 0x00008000000079c5 */ /* 0x000fe40000010000 */
[----:B------:R-:W-:-:S07]  /*2410*/  WARPGROUP.ARRIVE ;  /* 0x00000000000079c5 */ /* 0x000fce0000000000 */
[----:B------:R-:W-:Y:S01]  /*2420*/  HGMMA.64x128x16.F32 R88, gdesc[UR8], R88, gsb0 ;  /* 0x01e00000085879f0 */ /* 0x000fe20008000858 */
[----:B------:R-:W-:Y:S01]  /*2430*/  UIADD3 UR8, UR6, 0x602, URZ ;  /* 0x0000060206087890 */ /* 0x000fe2000fffe03f */
[----:B------:R-:W-:Y:S01]  /*2440*/  UMOV UR9, 0x80000020 ;  /* 0x8000002000097882 */ /* 0x000fe20000000000 */
[----:B------:R-:W-:Y:S02]  /*2450*/  WARPGROUP.DEPBAR.LE gsb0, 0x0 ;  /* 0x00008000000079c5 */ /* 0x000fe40000010000 */
[----:B------:R-:W-:-:S07]  /*2460*/  WARPGROUP.ARRIVE ;  /* 0x00000000000079c5 */ /* 0x000fce0000000000 */
[----:B------:R-:W-:Y:S03]  /*2470*/  HGMMA.64x128x16.F32 R24, gdesc[UR8], R24, gsb0 ;  /* 0x01e00000081879f0 */ /* 0x000fe60008000818 */
[----:B------:R-:W-:Y:S02]  /*2480*/  WARPGROUP.DEPBAR.LE gsb0, 0x0 ;  /* 0x00008000000079c5 */ /* 0x000fe40000010000 */
[----:B-1----:R-:W-:Y:S05]  /*2490*/  @!P1 BRA `(.L_x_18) ;  /* 0x0000001400c89947 */ /* 0x002fea0003800000 */
[----:B------:R-:W-:Y:S01]  /*24a0*/  UIADD3 UR6, UR39, 0x1, URZ ;  /* 0x0000000127067890 */ /* 0x000fe2000fffe03f */
[----:B------:R-:W-:-:S03]  /*24b0*/  MOV R0, R5 ;  /* 0x0000000500007202 */ /* 0x000fc60000000f00 */
[----:B------:R-:W-:-:S04]  /*24c0*/  UISETP.NE.AND UP0, UPT, UR6, 0x5, UPT ;  /* 0x000000050600788c */ /* 0x000fc8000bf05270 */
[----:B------:R-:W-:Y:S02]  /*24d0*/  USEL UR7, URZ, 0x1, UP0 ;  /* 0x000000013f077887 */ /* 0x000fe40008000000 */
[----:B------:R-:W-:Y:S02]  /*24e0*/  USEL UR6, UR6, URZ, UP0 ;  /* 0x0000003f06067287 */ /* 0x000fe40008000000 */
[----:B------:R-:W-:-:S06]  /*24f0*/  ULOP3.LUT UR7, UR38, UR7, URZ, 0x3c, !UPT ;  /* 0x0000000726077292 */ /* 0x000fcc000f8e3c3f */
[----:B------:R-:W-:Y:S01]  /*2500*/  IMAD.U32 R3, RZ, RZ, UR7 ;  /* 0x00000007ff037e24 */ /* 0x000fe2000f8e00ff */
[----:B------:R-:W-:-:S06]  /*2510*/  UMOV UR7, UR39 ;  /* 0x0000002700077c82 */ /* 0x000fcc0008000000 */
.L_x_25:
[----:B------:R-:W-:Y:S05]  /*2520*/  @!P0 BRA `(.L_x_19) ;  /* 0x0000000000048947 */ /* 0x000fea0003800000 */
[----:B------:R-:W-:Y:S01]  /*2530*/  BPT.TRAP 0x1 ;  /* 0x000000040000795c */ /* 0x000fe20000300000 */
.L_x_19:
[----:B------:R-:W-:Y:S01]  /*2540*/  ULEA UR8, UR6, UR45, 0x3 ;  /* 0x0000002d06087291 */ /* 0x000fe2000f8e183f */
[----:B------:R-:W-:-:S08]  /*2550*/  SHF.L.U32 R4, R3, 0x1f, RZ ;  /* 0x0000001f03047819 */ /* 0x000fd000000006ff */
[----:B------:R0:W1:Y:S01]  /*2560*/  SYNCS.PHASECHK.TRANS64.TRYWAIT P1, [UR8], R4 ;  /* 0x00000004ff0075a7 */ /* 0x0000620008020148 */
[----:B------:R-:W-:Y:S05]  /*2570*/  @!P0 BRA `(.L_x_20) ;  /* 0x0000000000048947 */ /* 0x000fea0003800000 */
[----:B------:R-:W-:Y:S01]  /*2580*/  BPT.TRAP 0x1 ;  /* 0x000000040000795c */ /* 0x000fe20000300000 */
.L_x_20:
[----:B-1----:R-:W-:Y:S05]  /*2590*/  @P1 BRA `(.L_x_21) ;  /* 0x0000000000081947 */ /* 0x002fea0003800000 */
[----:B------:R-:W1:Y:S02]  /*25a0*/  SYNCS.PHASECHK.TRANS64.TRYWAIT P1, [UR8], R4 ;  /* 0x00000004ff0075a7 */ /* 0x000e640008020148 */
[----:B-1----:R-:W-:Y:S05]  /*25b0*/  @!P1 BRA `(.L_x_22) ;  /* 0x0000013c00ec9947 */ /* 0x002fea0003800000 */
.L_x_21:
        /* <DEDUP_REMOVED lines=32> */
[----:B--2---:R-:W2:Y:S04]  /*27c0*/  LDL.LU.64 R24, [R1] ;  /* 0x0000000001187983 */ /* 0x004ea80000300a00 */
        /* <DEDUP_REMOVED lines=31> */
[----:B------:R-:W-:-:S02]  /*29c0*/  ULEA UR12, UR6, UR4, 0xb ;  /* 0x00000004060c7291 */ /* 0x000fc4000f8e583f */
[----:B------:R-:W-:Y:S01]  /*29d0*/  ULEA UR13, UR6, UR5, 0x9 ;  /* 0x00000005060d7291 */ /* 0x000fe2000f8e483f */
[----:B------:R-:W-:Y:S01]  /*29e0*/  UMOV UR9, 0x80000020 ;  /* 0x8000002000097882 */ /* 0x000fe20000000000 */
[----:B------:R-:W-:-:S03]  /*29f0*/  UMOV UR11, 0x80000020 ;  /* 0x80000020000b7882 */ /* 0x000fc60000000000 */
[----:B------:R-:W-:Y:S02]  /*2a00*/  UMOV UR8, UR12 ;  /* 0x0000000c00087c82 */ /* 0x000fe40008000000 */
[----:B------:R-:W-:Y:S01]  /*2a10*/  UMOV UR10, UR13 ;  /* 0x0000000d000a7c82 */ /* 0x000fe20008000000 */
[----:B--2---:R-:W-:-:S06]  /*2a20*/  WARPGROUP.ARRIVE ;  /* 0x00000000000079c5 */ /* 0x004fcc0000000000 */
[----:B------:R-:W-:Y:S01]  /*2a30*/  HGMMA.64x128x16.F32 R24, gdesc[UR8], R24, gsb0 ;  /* 0x01e00000081879f0 */ /* 0x000fe20008000818 */
[----:B------:R-:W-:Y:S01]  /*2a40*/  UIADD3 UR8, UR12, 0x200, URZ ;  /* 0x000002000c087890 */ /* 0x000fe2000fffe03f */
[----:B------:R-:W-:Y:S01]  /*2a50*/  UMOV UR9, 0x80000020 ;  /* 0x8000002000097882 */ /* 0x000fe20000000000 */
[----:B------:R-:W-:Y:S02]  /*2a60*/  WARPGROUP.DEPBAR.LE gsb0, 0x0 ;  /* 0x00008000000079c5 */ /* 0x000fe40000010000 */
[----:B------:R-:W-:Y:S01]  /*2a70*/  WARPGROUP.ARRIVE ;  /* 0x00000000000079c5 */ /* 0x000fe20000000000 */
[----:B------:R-:W-:Y:S01]  /*2a80*/  STL.64 [R1], R24 ;  /* 0x0000001801007387 */ /* 0x000fe20000100a00 */
[----:B-1----:R-:W-:Y:S01]  /*2a90*/  IMAD.MOV.U32 R6, RZ, RZ, R86 ;  /* 0x000000ffff067224 */ /* 0x002fe200078e0056 */
[----:B------:R-:W-:Y:S01]  /*2aa0*/  MOV R8, R84 ;  /* 0x0000005400087202 */ /* 0x000fe20000000f00 */
[----:B0-----:R-:W-:Y:S01]  /*2ab0*/  IMAD.MOV.U32 R4, RZ, RZ, R87 ;  /* 0x000000ffff047224 */ /* 0x001fe200078e0057 */
[----:B------:R-:W-:Y:S02]  /*2ac0*/  STL.64 [R1+0x8], R26 ;  /* 0x0000081a01007387 */ /* 0x000fe40000100a00 */
[----:B------:R-:W-:Y:S01]  /*2ad0*/  HGMMA.64x128x16.F32 R152, gdesc[UR8], R152, gsb0 ;  /* 0x01e00000089879f0 */ /* 0x000fe20008000898 */
[----:B------:R-:W-:Y:S01]  /*2ae0*/  IMAD.MOV.U32 R7, RZ, RZ, R85 ;  /* 0x000000ffff077224 */ /* 0x000fe200078e0055 */
[----:B------:R-:W-:Y:S01]  /*2af0*/  MOV R12, R80 ;  /* 0x00000050000c7202 */ /* 0x000fe20000000f00 */
[----:B------:R-:W-:Y:S01]  /*2b00*/  STL.64 [R1+0x10], R28 ;  /* 0x0000101c01007387 */ /* 0x000fe20000100a00 */
[----:B------:R-:W-:Y:S01]  /*2b10*/  IMAD.MOV.U32 R10, RZ, RZ, R82 ;  /* 0x000000ffff0a7224 */ /* 0x000fe200078e0052 */
[----:B------:R-:W-:Y:S01]  /*2b20*/  MOV R17, R76 ;  /* 0x0000004c00117202 */ /* 0x000fe20000000f00 */
[----:B------:R-:W-:Y:S01]  /*2b30*/  IMAD.MOV.U32 R9, RZ, RZ, R83 ;  /* 0x000000ffff097224 */ /* 0x000fe200078e0053 */
        /* <DEDUP_REMOVED lines=25> */
[----:B------:R-:W-:-:S02]  /*2cd0*/  IMAD.MOV.U32 R220, RZ, RZ, R65 ;  /* 0x000000ffffdc7224 */ /* 0x000fc400078e0041 */
[----:B------:R-:W-:Y:S01]  /*2ce0*/  IMAD.MOV.U32 R223, RZ, RZ, R62 ;  /* 0x000000ffffdf7224 */ /* 0x000fe200078e003e */
[----:B------:R-:W-:Y:S01]  /*2cf0*/  STL.64 [R1+0x50], R44 ;  /* 0x0000502c01007387 */ /* 0x000fe20000100a00 */
[----:B------:R-:W-:Y:S02]  /*2d00*/  IMAD.MOV.U32 R222, RZ, RZ, R63 ;  /* 0x000000ffffde7224 */ /* 0x000fe400078e003f */
[----:B------:R-:W-:Y:S01]  /*2d10*/  IMAD.MOV.U32 R224, RZ, RZ, R61 ;  /* 0x000000ffffe07224 */ /* 0x000fe200078e003d */
[----:B------:R-:W-:Y:S01]  /*2d20*/  STL.64 [R1+0x58], R46 ;  /* 0x0000582e01007387 */ /* 0x000fe20000100a00 */
[----:B------:R-:W-:Y:S02]  /*2d30*/  IMAD.MOV.U32 R227, RZ, RZ, R58 ;  /* 0x000000ffffe37224 */ /* 0x000fe400078e003a */
[----:B------:R-:W-:Y:S01]  /*2d40*/  IMAD.MOV.U32 R226, RZ, RZ, R59 ;  /* 0x000000ffffe27224 */ /* 0x000fe200078e003b */
[----:B------:R0:W-:Y:S01]  /*2d50*/  STL.64 [R1+0x60], R48 ;  /* 0x0000603001007387 */ /* 0x0001e20000100a00 */
[----:B------:R-:W-:-:S02]  /*2d60*/  IMAD.MOV.U32 R228, RZ, RZ, R57 ;  /* 0x000000ffffe47224 */ /* 0x000fc400078e0039 */
[----:B------:R-:W-:Y:S01]  /*2d70*/  IMAD.MOV.U32 R231, RZ, RZ, R54 ;  /* 0x000000ffffe77224 */ /* 0x000fe200078e0036 */
[----:B------:R-:W2:Y:S01]  /*2d80*/  LDL.LU.64 R86, [R1+0x2b0] ;  /* 0x0002b00001567983 */ /* 0x000ea20000300a00 */
[----:B------:R-:W-:Y:S02]  /*2d90*/  IMAD.MOV.U32 R230, RZ, RZ, R55 ;  /* 0x000000ffffe67224 */ /* 0x000fe400078e0037 */
[----:B------:R-:W-:Y:S01]  /*2da0*/  IMAD.MOV.U32 R232, RZ, RZ, R53 ;  /* 0x000000ffffe87224 */ /* 0x000fe200078e0035 */
[----:B------:R-:W2:Y:S01]  /*2db0*/  LDL.LU.64 R84, [R1+0x2a8] ;  /* 0x0002a80001547983 */ /* 0x000ea20000300a00 */
[----:B------:R-:W-:Y:S02]  /*2dc0*/  IMAD.MOV.U32 R235, RZ, RZ, R50 ;  /* 0x000000ffffeb7224 */ /* 0x000fe400078e0032 */
[----:B------:R-:W-:Y:S01]  /*2dd0*/  IMAD.MOV.U32 R234, RZ, RZ, R51 ;  /* 0x000000ffffea7224 */ /* 0x000fe200078e0033 */
        /* <DEDUP_REMOVED lines=30> */
[----:B------:R-:W-:-:S03]  /*2fc0*/  WARPGROUP.DEPBAR.LE gsb0, 0x0 ;  /* 0x00008000000079c5 */ /* 0x000fc60000010000 */
        /* <DEDUP_REMOVED lines=22> */
[----:B0-----:R-:W3:Y:S04]  /*3130*/  LDL.LU R172, [R1] ;  /* 0x0000000001ac7983 */ /* 0x001ee80000300800 */
[----:B------:R-:W3:Y:S04]  /*3140*/  LDL.LU R173, [R1+0x4] ;  /* 0x0000040001ad7983 */ /* 0x000ee80000300800 */
        /* <DEDUP_REMOVED lines=23> */
[----:B------:R-:W3:Y:S01]  /*32c0*/  LDL.LU R197, [R1+0x64] ;  /* 0x0000640001c57983 */ /* 0x000ee20000300800 */
[----:B------:R-:W-:Y:S01]  /*32d0*/  UIADD3 UR8, UR12, 0x400, URZ ;  /* 0x000004000c087890 */ /* 0x000fe2000fffe03f */
[----:B------:R-:W-:Y:S01]  /*32e0*/  WARPGROUP.ARRIVE ;  /* 0x00000000000079c5 */ /* 0x000fe20000000000 */
[----:B------:R-:W-:-:S07]  /*32f0*/  UMOV UR9, 0x80000020 ;  /* 0x8000002000097882 */ /* 0x000fce0000000000 */
[----:B------:R-:W-:Y:S01]  /*3300*/  HGMMA.64x128x16.F32 R88, gdesc[UR8], R88, gsb0 ;  /* 0x01e00000085879f0 */ /* 0x000fe20008000858 */
[----:B------:R-:W-:Y:S01]  /*3310*/  UIADD3 UR8, UR12, 0x600, URZ ;  /* 0x000006000c087890 */ /* 0x000fe2000fffe03f */
[----:B------:R-:W-:Y:S01]  /*3320*/  UMOV UR9, 0x80000020 ;  /* 0x8000002000097882 */ /* 0x000fe20000000000 */
        /* <DEDUP_REMOVED lines=15> */
[----:B------:R-:W-:Y:S01]  /*3420*/  IMAD.MOV.U32 R209, RZ, RZ, R224 ;  /* 0x000000ffffd17224 */ /* 0x000fe200078e00e0 */
[----:B------:R-:W-:Y:S01]  /*3430*/  MOV R224, R17 ;  /* 0x0000001100e07202 */ /* 0x000fe20000000f00 */
[----:B------:R-:W-:Y:S02]  /*3440*/  IMAD.MOV.U32 R211, RZ, RZ, R222 ;  /* 0x000000ffffd37224 */ /* 0x000fe400078e00de */
[----:B------:R-:W-:Y:S01]  /*3450*/  IMAD.MOV.U32 R212, RZ, RZ, R221 ;  /* 0x000000ffffd47224 */ /* 0x000fe200078e00dd */
[----:B------:R-:W-:Y:S02]  /*3460*/  WARPGROUP.DEPBAR.LE gsb0, 0x0 ;  /* 0x00008000000079c5 */ /* 0x000fe40000010000 */
[----:B--2---:R-:W-:-:S06]  /*3470*/  WARPGROUP.ARRIVE ;  /* 0x00000000000079c5 */ /* 0x004fcc0000000000 */
[----:B------:R-:W-:Y:S01]  /*3480*/  HGMMA.64x128x16.F32 R24, gdesc[UR8], R24, gsb0 ;  /* 0x01e00000081879f0 */ /* 0x000fe20008000818 */
[----:B------:R-:W-:Y:S01]  /*3490*/  IMAD.MOV.U32 R213, RZ, RZ, R220 ;  /* 0x000000ffffd57224 */ /* 0x000fe200078e00dc */
[----:B------:R-:W-:Y:S01]  /*34a0*/  MOV R220, R21 ;  /* 0x0000001500dc7202 */ /* 0x000fe20000000f00 */
        /* <DEDUP_REMOVED lines=14> */
[----:B------:R-:W-:Y:S01]  /*3590*/  IMAD.MOV.U32 R235, RZ, RZ, R4 ;  /* 0x000000ffffeb7224 */ /* 0x000fe200078e0004 */
[----:B------:R-:W-:Y:S02]  /*35a0*/  UIADD3 UR8, UR12, 0x2, URZ ;  /* 0x000000020c087890 */ /* 0x000fe4000fffe03f */
[----:B------:R-:W-:Y:S01]  /*35b0*/  UIADD3 UR10, UR13, 0x2, URZ ;  /* 0x000000020d0a7890 */ /* 0x000fe2000fffe03f */
[----:B------:R-:W-:Y:S01]  /*35c0*/  UMOV UR9, 0x80000020 ;  /* 0x8000002000097882 */ /* 0x000fe20000000000 */
[----:B------:R-:W-:Y:S01]  /*35d0*/  UMOV UR11, 0x80000020 ;  /* 0x80000020000b7882 */ /* 0x000fe20000000000 */
[----:B------:R-:W-:-:S02]  /*35e0*/  WARPGROUP.DEPBAR.LE gsb0, 0x0 ;  /* 0x00008000000079c5 */ /* 0x000fc40000010000 */
[----:B---3--:R-:W-:-:S06]  /*35f0*/  WARPGROUP.ARRIVE ;  /* 0x00000000000079c5 */ /* 0x008fcc0000000000 */
        /* <DEDUP_REMOVED lines=72> */
[----:B------:R-:W-:Y:S01]  /*3a80*/  BPT.TRAP 0x1 ;  /* 0x000000040000795c */ /* 0x000fe20000300000 */
.L_x_23:
[----:B------:R-:W-:Y:S02]  /*3a90*/  UISETP.GT.U32.AND UP0, UPT, UR40, 0x1, UPT ;  /* 0x000000012800788c */ /* 0x000fe4000bf04070 */
[----:B------:R-:W-:-:S04]  /*3aa0*/  ULEA UR8, UR7, UR45, 0x3 ;  /* 0x0000002d07087291 */ /* 0x000fc8000f8e183f */
[----:B------:R-:W-:Y:S01]  /*3ab0*/  UIADD3 UR8, UR8, 0x28, URZ ;  /* 0x0000002808087890 */ /* 0x000fe2000fffe03f */
[----:B------:R-:W-:-:S03]  /*3ac0*/  PLOP3.LUT P1, PT, PT, PT, UP0, 0x80, 0x0 ;  /* 0x000000000000781c */ /* 0x000fc60003f2f008 */
[----:B------:R-:W-:-:S09]  /*3ad0*/  UPRMT UR8, URZ, 0x654, UR8 ;  /* 0x000006543f087896 */ /* 0x000fd20008000008 */
[----:B------:R-:W-:Y:S01]  /*3ae0*/  SYNCS.ARRIVE.TRANS64.RED.A1T0 RZ, [UR8], RZ ;  /* 0x000000ffffff79a7 */ /* 0x000fe20008100408 */
[----:B------:R-:W-:Y:S05]  /*3af0*/  @P1 BRA `(.L_x_24) ;  /* 0x0000000000041947 */ /* 0x000fea0003800000 */
[----:B------:R-:W-:Y:S01]  /*3b00*/  BPT.TRAP 0x1 ;  /* 0x000000040000795c */ /* 0x000fe20000300000 */
.L_x_24:
[----:B------:R-:W-:Y:S01]  /*3b10*/  UIADD3 UR6, UR6, 0x1, URZ ;  /* 0x0000000106067890 */ /* 0x000fe2000fffe03f */
[C---:B------:R-:W-:Y:S01]  /*3b20*/  ISETP.GT.AND P1, PT, R0.reuse, 0x1, PT ;  /* 0x000000010000780c */ /* 0x040fe20003f24270 */
[----:B------:R-:W-:Y:S01]  /*3b30*/  UIADD3 UR7, UR7, 0x1, URZ ;  /* 0x0000000107077890 */ /* 0x000fe2000fffe03f */
[----:B------:R-:W-:Y:S01]  /*3b40*/  IADD3 R0, R0, -0x1, RZ ;  /* 0xffffffff00007810 */ /* 0x000fe20007ffe0ff */
[----:B------:R-:W-:Y:S02]  /*3b50*/  UISETP.NE.AND UP0, UPT, UR6, 0x5, UPT ;  /* 0x000000050600788c */ /* 0x000fe4000bf05270 */
[----:B------:R-:W-:Y:S02]  /*3b60*/  UISETP.NE.AND UP1, UPT, UR7, 0x5, UPT ;  /* 0x000000050700788c */ /* 0x000fe4000bf25270 */
[----:B------:R-:W-:Y:S02]  /*3b70*/  USEL UR8, URZ, 0x1, UP0 ;  /* 0x000000013f087887 */ /* 0x000fe40008000000 */
[----:B------:R-:W-:-:S02]  /*3b80*/  USEL UR6, UR6, URZ, UP0 ;  /* 0x0000003f06067287 */ /* 0x000fc40008000000 */
[----:B------:R-:W-:Y:S02]  /*3b90*/  USEL UR7, UR7, URZ, UP1 ;  /* 0x0000003f07077287 */ /* 0x000fe40008800000 */
[----:B------:R-:W-:Y:S01]  /*3ba0*/  LOP3.LUT R3, R3, UR8, RZ, 0x3c, !PT ;  /* 0x0000000803037c12 */ /* 0x000fe2000f8e3cff */
[----:B------:R-:W-:Y:S09]  /*3bb0*/  @P1 BRA `(.L_x_25) ;  /* 0xffffffe800581947 */ /* 0x000ff2000383ffff */
.L_x_18:
[----:B------:R-:W0:Y:S02]  /*3bc0*/  LDC R0, c[0x0][0x28c] ;  /* 0x0000a300ff007b82 */ /* 0x000e240000000800 */
[----:B0-----:R-:W-:-:S13]  /*3bd0*/  ISETP.GE.AND P1, PT, R0, 0x1, PT ;  /* 0x000000010000780c */ /* 0x001fda0003f26270 */
[----:B------:R-:W-:Y:S05]  /*3be0*/  @!P1 BRA `(.L_x_26) ;  /* 0x0000000000389947 */ /* 0x000fea0003800000 */
[----:B------:R-:W-:Y:S05]  /*3bf0*/  @!P0 BRA `(.L_x_27) ;  /* 0x0000000000048947 */ /* 0x000fea0003800000 */
[----:B------:R-:W-:Y:S01]  /*3c00*/  BPT.TRAP 0x1 ;  /* 0x000000040000795c */ /* 0x000fe20000300000 */
.L_x_27:
[----:B------:R-:W-:Y:S01]  /*3c10*/  VIADD R0, R5, UR39 ;  /* 0x0000002705007c36 */ /* 0x000fe20008000000 */
[----:B------:R-:W-:-:S03]  /*3c20*/  UISETP.GT.U32.AND UP0, UPT, UR40, 0x1, UPT ;  /* 0x000000012800788c */ /* 0x000fc6000bf04070 */
[----:B------:R-:W-:-:S03]  /*3c30*/  IMAD.WIDE.U32 R4, R0, -0x33333333, RZ ;  /* 0xcccccccd00047825 */ /* 0x000fc600078e00ff */
[----:B------:R-:W-:Y:S02]  /*3c40*/  PLOP3.LUT P0, PT, PT, PT, UP0, 0x80, 0x0 ;  /* 0x000000000000781c */ /* 0x000fe40003f0f008 */
[----:B------:R-:W-:-:S05]  /*3c50*/  SHF.R.U32.HI R4, RZ, 0x2, R5 ;  /* 0x00000002ff047819 */ /* 0x000fca0000011605 */
[----:B------:R-:W-:-:S05]  /*3c60*/  IMAD R0, R4, -0x5, R0 ;  /* 0xfffffffb04007824 */ /* 0x000fca00078e0200 */
[----:B------:R-:W-:-:S05]  /*3c70*/  LEA R0, R0, UR45, 0x3 ;  /* 0x0000002d00007c11 */ /* 0x000fca000f8e18ff */
[----:B------:R-:W-:-:S05]  /*3c80*/  VIADD R0, R0, 0x28 ;  /* 0x0000002800007836 */ /* 0x000fca0000000000 */
[----:B------:R-:W-:-:S04]  /*3c90*/  PRMT R0, RZ, 0x654, R0 ;  /* 0x00000654ff007816 */ /* 0x000fc80000000000 */
[----:B------:R0:W-:Y:S01]  /*3ca0*/  SYNCS.ARRIVE.TRANS64.RED.A1T0 RZ, [R0+URZ], RZ ;  /* 0x000000ff00ff79a7 */ /* 0x0001e2000810043f */
[----:B------:R-:W-:Y:S05]  /*3cb0*/  @P0 BRA `(.L_x_26) ;  /* 0x0000000000040947 */ /* 0x000fea0003800000 */
[----:B------:R-:W-:Y:S01]  /*3cc0*/  BPT.TRAP 0x1 ;  /* 0x000000040000795c */ /* 0x000fe20000300000 */
.L_x_26:
[----:B------:R-:W1:Y:S01]  /*3cd0*/  S2R R5, SR_TID.X ;  /* 0x0000000000057919 */ /* 0x000e620000002100 */
[----:B------:R-:W-:Y:S02]  /*3ce0*/  USHF.L.U32 UR42, UR42, 0x7, URZ ;  /* 0x000000072a2a7899 */ /* 0x000fe4000800063f */
[----:B------:R-:W-:Y:S01]  /*3cf0*/  USHF.R.S32.HI UR10, URZ, 0x1f, UR43 ;  /* 0x0000001f3f0a7899 */ /* 0x000fe2000801142b */
[----:B0-----:R-:W0:Y:S01]  /*3d00*/  S2R R0, SR_TID.X ;  /* 0x0000000000007919 */ /* 0x001e220000002100 */
[----:B------:R-:W-:Y:S01]  /*3d10*/  ULDC.64 UR8, c[0x0][0x5d0] ;  /* 0x0001740000087ab9 */ /* 0x000fe20000000a00 */
[----:B------:R-:W-:Y:S01]  /*3d20*/  UIMAD.WIDE UR6, UR41, 0x200, URZ ;  /* 0x00000200290678a5 */ /* 0x000fe2000f8e023f */
[----:B------:R-:W-:Y:S01]  /*3d30*/  IMAD.U32 R18, RZ, RZ, UR42 ;  /* 0x0000002aff127e24 */ /* 0x000fe2000f8e00ff */
[----:B------:R-:W-:Y:S02]  /*3d40*/  UIMAD UR4, UR10, UR8, URZ ;  /* 0x000000080a0472a4 */ /* 0x000fe4000f8e023f */
[----:B------:R-:W-:Y:S01]  /*3d50*/  IMAD.U32 R6, RZ, RZ, UR8 ;  /* 0x00000008ff067e24 */ /* 0x000fe2000f8e00ff */
[----:B------:R-:W-:-:S02]  /*3d60*/  USHF.L.U32 UR41, UR41, 0x9, URZ ;  /* 0x0000000929297899 */ /* 0x000fc4000800063f */
[----:B------:R-:W-:Y:S01]  /*3d70*/  UIMAD UR4, UR43, UR9, UR4 ;  /* 0x000000092b0472a4 */ /* 0x000fe2000f8e0204 */
[----:B------:R-:W-:Y:S01]  /*3d80*/  ULDC UR8, c[0x0][0x284] ;  /* 0x0000a10000087ab9 */ /* 0x000fe20000000800 */
[----:B------:R-:W-:Y:S02]  /*3d90*/  UIADD3 UR39, UR44, UR39, URZ ;  /* 0x000000272c277290 */ /* 0x000fe4000fffe03f */
[----:B------:R-:W-:Y:S02]  /*3da0*/  UISETP.GE.U32.AND UP2, UPT, UR44, 0x5, UPT ;  /* 0x000000052c00788c */ /* 0x000fe4000bf46070 */
[----:B------:R-:W-:-:S04]  /*3db0*/  UISETP.GT.U32.AND UP1, UPT, UR39, 0x4, UPT ;  /* 0x000000042700788c */ /* 0x000fc8000bf24070 */
[----:B------:R-:W-:Y:S01]  /*3dc0*/  UISETP.LT.U32.AND UP1, UPT, UR44, 0x5, UP1 ;  /* 0x000000052c00788c */ /* 0x000fe20008f21070 */
[C---:B-1----:R-:W-:Y:S02]  /*3dd0*/  SHF.L.U32 R19, R5.reuse, 0x1, RZ ;  /* 0x0000000105137819 */ /* 0x042fe400000006ff */
[----:B------:R-:W-:Y:S02]  /*3de0*/  LOP3.LUT R4, R5, 0x60, RZ, 0xc0, !PT ;  /* 0x0000006005047812 */ /* 0x000fe400078ec0ff */
[----:B0-----:R-:W-:Y:S02]  /*3df0*/  SHF.R.U32.HI R3, RZ, 0x7, R0 ;  /* 0x00000007ff037819 */ /* 0x001fe40000011600 */
[----:B------:R-:W-:Y:S02]  /*3e00*/  LOP3.LUT R18, R18, 0x6, R19, 0xf8, !PT ;  /* 0x0000000612127812 */ /* 0x000fe400078ef813 */
[----:B------:R-:W-:Y:S02]  /*3e10*/  LOP3.LUT R3, R3, 0x1, RZ, 0xc0, !PT ;  /* 0x0000000103037812 */ /* 0x000fe400078ec0ff */
[----:B------:R-:W-:-:S02]  /*3e20*/  SHF.R.U32.HI R0, RZ, 0x2, R5 ;  /* 0x00000002ff007819 */ /* 0x000fc40000011605 */
[----:B------:R-:W-:Y:S01]  /*3e30*/  SHF.R.S32.HI R19, RZ, 0x1f, R18 ;  /* 0x0000001fff137819 */ /* 0x000fe20000011412 */
[----:B------:R-:W-:Y:S01]  /*3e40*/  IMAD.SHL.U32 R17, R3, 0x40, RZ ;  /* 0x0000004003117824 */ /* 0x000fe200078e00ff */
[----:B------:R-:W-:Y:S02]  /*3e50*/  LOP3.LUT R0, R0, 0x7, RZ, 0xc0, !PT ;  /* 0x0000000700007812 */ /* 0x000fe400078ec0ff */
[----:B------:R-:W-:Y:S01]  /*3e60*/  SHF.R.U32.HI R4, RZ, 0x1, R4 ;  /* 0x00000001ff047819 */ /* 0x000fe20000011604 */
[----:B------:R-:W-:Y:S01]  /*3e70*/  IMAD.WIDE.U32 R6, R6, UR43, R18 ;  /* 0x0000002b06067c25 */ /* 0x000fe2000f8e0012 */
[--C-:B------:R-:W-:Y:S02]  /*3e80*/  LOP3.LUT R17, R17, 0x40, R0.reuse, 0xe2, !PT ;  /* 0x0000004011117812 */ /* 0x100fe400078ee200 */
[----:B------:R-:W-:Y:S01]  /*3e90*/  IADD3 R0, RZ, -R4, -R0 ;  /* 0x80000004ff007210 */ /* 0x000fe20007ffe800 */
[----:B------:R-:W-:Y:S01]  /*3ea0*/  VIADD R7, R7, UR4 ;  /* 0x0000000407077c36 */ /* 0x000fe20008000000 */
[----:B------:R-:W-:Y:S01]  /*3eb0*/  ULDC UR4, c[0x0][0x288] ;  /* 0x0000a20000047ab9 */ /* 0x000fe20000000800 */
[----:B------:R-:W-:Y:S01]  /*3ec0*/  LOP3.LUT R17, R17, UR6, R4, 0xfe, !PT ;  /* 0x0000000611117c12 */ /* 0x000fe2000f8efe04 */
[----:B------:R-:W-:Y:S01]  /*3ed0*/  UISETP.GE.AND UP0, UPT, UR42, UR4, UPT ;  /* 0x000000042a00728c */ /* 0x000fe2000bf06270 */
[----:B------:R-:W-:Y:S01]  /*3ee0*/  IMAD R0, R3, -0x40, R0 ;  /* 0xffffffc003007824 */ /* 0x000fe200078e0200 */
[----:B------:R-:W-:Y:S01]  /*3ef0*/  MOV R3, UR8 ;  /* 0x0000000800037c02 */ /* 0x000fe20008000f00 */
[----:B------:R-:W-:Y:S01]  /*3f00*/  IMAD.MOV.U32 R4, RZ, RZ, -0x2 ;  /* 0xfffffffeff047424 */ /* 0x000fe200078e00ff */
[----:B------:R-:W-:-:S02]  /*3f10*/  UISETP.GE.OR UP0, UPT, UR41, UR8, UP0 ;  /* 0x000000082900728c */ /* 0x000fc40008706670 */
[----:B------:R-:W-:Y:S01]  /*3f20*/  IADD3 R3, R3, -UR41, R0 ;  /* 0x8000002903037c10 */ /* 0x000fe2000fffe000 */
[----:B------:R-:W-:Y:S01]  /*3f30*/  USEL UR8, URZ, 0x1, !UP1 ;  /* 0x000000013f087887 */ /* 0x000fe2000c800000 */
[----:B------:R-:W-:Y:S01]  /*3f40*/  LOP3.LUT R0, R5, 0x3, RZ, 0xc0, !PT ;  /* 0x0000000305007812 */ /* 0x000fe200078ec0ff */
[----:B------:R-:W-:Y:S01]  /*3f50*/  UMOV UR41, 0xffffffff ;  /* 0xffffffff00297882 */ /* 0x000fe20000000000 */
[----:B------:R-:W-:Y:S01]  /*3f60*/  PLOP3.LUT P0, PT, PT, PT, UP0, 0x80, 0x0 ;  /* 0x000000000000781c */ /* 0x000fe20003f0f008 */
[----:B------:R-:W-:Y:S02]  /*3f70*/  ULOP3.LUT UR38, UR38, UR8, URZ, 0x3c, !UPT ;  /* 0x0000000826267292 */ /* 0x000fe4000f8e3c3f */
[----:B------:R-:W-:Y:S01]  /*3f80*/  IMAD R0, R0, R4, UR4 ;  /* 0x0000000400007e24 */ /* 0x000fe2000f8e0204 */
[----:B------:R-:W-:-:S03]  /*3f90*/  UIMAD.WIDE.U32 UR4, UR39, -0x33333333, URZ ;  /* 0xcccccccd270478a5 */ /* 0x000fc6000f8e003f */
[----:B------:R-:W-:Y:S01]  /*3fa0*/  VIADD R0, R0, -UR42 ;  /* 0x8000002a00007c36 */ /* 0x000fe20008000000 */
[----:B------:R-:W-:-:S04]  /*3fb0*/  USHF.R.U32.HI UR4, URZ, 0x2, UR5 ;  /* 0x000000023f047899 */ /* 0x000fc80008011605 */
[----:B------:R-:W-:Y:S02]  /*3fc0*/  UIMAD UR39, UR4, -0x5, UR39 ;  /* 0xfffffffb042778a4 */ /* 0x000fe4000f8e0227 */
[----:B------:R-:W-:Y:S01]  /*3fd0*/  @UP2 ULOP3.LUT UR38, UR38, 0x1, UR4, 0x78, !UPT ;  /* 0x0000000126262892 */ /* 0x000fe2000f8e7804 */
[----:B------:R-:W-:Y:S11]  /*3fe0*/  @P0 BRA `(.L_x_28) ;  /* 0x0000010400480947 */ /* 0x000ff60003800000 */
[----:B-----5:R-:W-:Y:S01]  /*3ff0*/  FSETP.NEU.AND P1, PT, R16, RZ, PT ;  /* 0x000000ff1000720b */ /* 0x020fe20003f2d000 */
[----:B------:R-:W-:Y:S01]  /*4000*/  ULDC.64 UR8, c[0x0][0x5c8] ;  /* 0x0001720000087ab9 */ /* 0x000fe20000000a00 */
[----:B------:R-:W-:Y:S01]  /*4010*/  ISETP.GT.AND P0, PT, R3, RZ, PT ;  /* 0x000000ff0300720c */ /* 0x000fe20003f04270 */
[----:B------:R-:W-:Y:S01]  /*4020*/  UIMAD UR4, UR7, UR8, URZ ;  /* 0x00000008070472a4 */ /* 0x000fe2000f8e023f */
[----:B------:R-:W-:Y:S01]  /*4030*/  IMAD.U32 R10, RZ, RZ, UR9 ;  /* 0x00000009ff0a7e24 */ /* 0x000fe2000f8e00ff */
[----:B------:R-:W-:Y:S01]  /*4040*/  BSSY B0, `(.L_x_28) ;  /* 0x000104c000007945 */ /* 0x000fe20003800000 */
[----:B------:R-:W-:Y:S01]  /*4050*/  IMAD.WIDE.U32 R6, R17, UR8, R6 ;  /* 0x0000000811067c25 */ /* 0x000fe2000f8e0006 */
[----:B------:R-:W-:-:S03]  /*4060*/  ISETP.GT.AND P2, PT, R0, RZ, P0 ;  /* 0x000000ff0000720c */ /* 0x000fc60000744270 */
[----:B------:R-:W-:-:S05]  /*4070*/  IMAD R10, R17, R10, UR4 ;  /* 0x00000004110a7e24 */ /* 0x000fca000f8e020a */
[----:B------:R-:W-:Y:S01]  /*4080*/  IADD3 R10, R7, R10, RZ ;  /* 0x0000000a070a7210 */ /* 0x000fe20007ffe0ff */
[----:B------:R-:W-:Y:S06]  /*4090*/  @!P1 BRA `(.L_x_29) ;  /* 0x000000b400f89947 */ /* 0x000fec0003800000 */
[----:B------:R-:W0:Y:S01]  /*40a0*/  LDC.64 R22, c[0x0][0x5b8] ;  /* 0x00016e00ff167b82 */ /* 0x000e220000000a00 */
[----:B------:R-:W2:Y:S01]  /*40b0*/  LDL.LU R11, [R1] ;  /* 0x00000000010b7983 */ /* 0x000ea20000300800 */
[----:B------:R-:W-:-:S06]  /*40c0*/  ULDC.64 UR4, c[0x0][0x5c0] ;  /* 0x0001700000047ab9 */ /* 0x000fcc0000000a00 */
[----:B------:R-:W1:Y:S08]  /*40d0*/  LDC.64 R14, c[0x0][0x5b0] ;  /* 0x00016c00ff0e7b82 */ /* 0x000e700000000a00 */
[----:B------:R-:W3:Y:S01]  /*40e0*/  LDC.64 R12, c[0x0][0x5a8] ;  /* 0x00016a00ff0c7b82 */ /* 0x000ee20000000a00 */
[C---:B0-----:R-:W-:Y:S02]  /*40f0*/  IMAD R4, R22.reuse, UR10, RZ ;  /* 0x0000000a16047c24 */ /* 0x041fe4000f8e02ff */
[----:B------:R-:W-:-:S04]  /*4100*/  IMAD.WIDE.U32 R216, R22, UR43, R18 ;  /* 0x0000002b16d87c25 */ /* 0x000fc8000f8e0012 */
[----:B------:R-:W-:Y:S02]  /*4110*/  IMAD R23, R23, UR43, R4 ;  /* 0x0000002b17177c24 */ /* 0x000fe4000f8e0204 */
[----:B-1----:R-:W-:Y:S02]  /*4120*/  IMAD R220, R14, UR7, RZ ;  /* 0x000000070edc7c24 */ /* 0x002fe4000f8e02ff */
[----:B------:R-:W-:Y:S02]  /*4130*/  IMAD.IADD R21, R217, 0x1, R23 ;  /* 0x00000001d9157824 */ /* 0x000fe400078e0217 */
[----:B------:R-:W-:Y:S02]  /*4140*/  IMAD.MOV.U32 R20, RZ, RZ, R216 ;  /* 0x000000ffff147224 */ /* 0x000fe400078e00d8 */
[C---:B------:R-:W-:Y:S02]  /*4150*/  IMAD R220, R17.reuse, R15, R220 ;  /* 0x0000000f11dc7224 */ /* 0x040fe400078e02dc */
[----:B------:R-:W-:-:S04]  /*4160*/  IMAD.WIDE.U32 R4, R17, R14, R20 ;  /* 0x0000000e11047225 */ /* 0x000fc800078e0014 */
[----:B------:R-:W-:Y:S01]  /*4170*/  IMAD.IADD R5, R5, 0x1, R220 ;  /* 0x0000000105057824 */ /* 0x000fe200078e02dc */
[----:B---3--:R-:W-:-:S04]  /*4180*/  LEA R8, P1, R4, R12, 0x1 ;  /* 0x0000000c04087211 */ /* 0x008fc800078208ff */
[----:B------:R-:W-:-:S05]  /*4190*/  LEA.HI.X R9, R4, R13, R5, 0x1, P1 ;  /* 0x0000000d04097211 */ /* 0x000fca00008f0c05 */
[----:B------:R-:W3:Y:S01]  /*41a0*/  @P2 LDG.E.LTC128B.U16 R222, desc[UR36][R8.64] ;  /* 0x0000002408de2981 */ /* 0x000ee2000c1e1520 */
[----:B------:R-:W-:Y:S01]  /*41b0*/  BSSY B1, `(.L_x_30) ;  /* 0x0000011000017945 */ /* 0x000fe20003800000 */
[----:B---3--:R-:W-:-:S05]  /*41c0*/  HADD2.F32 R4, -RZ, R222.H0_H0 ;  /* 0x200000deff047230 */ /* 0x008fca0000004100 */
[----:B------:R-:W-:-:S04]  /*41d0*/  FMUL R4, R4, R16 ;  /* 0x0000001004047220 */ /* 0x000fc80000400000 */
[----:B--2---:R-:W-:Y:S01]  /*41e0*/  FFMA R7, R11, R2, R4 ;  /* 0x000000020b077223 */ /* 0x004fe20000000004 */
[----:B------:R-:W-:-:S04]  /*41f0*/  LEA R4, P1, R6, UR4, 0x1 ;  /* 0x0000000406047c11 */ /* 0x000fc8000f8208ff */
[----:B------:R-:W-:Y:S02]  /*4200*/  LEA.HI.X R5, R6, UR5, R10, 0x1, P1 ;  /* 0x0000000506057c11 */ /* 0x000fe400088f0c0a */
[----:B------:R-:W-:-:S05]  /*4210*/  F2FP.F16.F32.PACK_AB R6, RZ, R7 ;  /* 0x00000007ff06723e */ /* 0x000fca00000000ff */
[----:B------:R0:W-:Y:S02]  /*4220*/  @P2 STG.E.U16 desc[UR36][R4.64], R6 ;  /* 0x0000000604002986 */ /* 0x0001e4000c101524 */
[----:B0-----:R-:W-:-:S05]  /*4230*/  IMAD.WIDE.U32 R6, R17, R14, R18 ;  /* 0x0000000e11067225 */ /* 0x001fca00078e0012 */
[----:B------:R-:W-:-:S03]  /*4240*/  IADD3 R7, R220, R7, RZ ;  /* 0x00000007dc077210 */ /* 0x000fc60007ffe0ff */
[----:B------:R-:W-:-:S04]  /*4250*/  IMAD.WIDE.U32 R6, R22, UR43, R6 ;  /* 0x0000002b16067c25 */ /* 0x000fc8000f8e0006 */
[----:B------:R-:W-:Y:S01]  /*4260*/  IMAD.IADD R7, R23, 0x1, R7 ;  /* 0x0000000117077824 */ /* 0x000fe200078e0207 */
[----:B------:R-:W-:-:S04]  /*4270*/  LEA R10, P1, R6, R12, 0x1 ;  /* 0x0000000c060a7211 */ /* 0x000fc800078208ff */
[----:B------:R-:W-:Y:S02]  /*4280*/  LEA.HI.X R11, R6, R13, R7, 0x1, P1 ;  /* 0x0000000d060b7211 */ /* 0x000fe400008f0c07 */
[----:B------:R-:W-:-:S13]  /*4290*/  ISETP.GT.AND P1, PT, R0, 0x1, P0 ;  /* 0x000000010000780c */ /* 0x000fda0000724270 */
[----:B------:R-:W-:Y:S05]  /*42a0*/  @!P1 BRA `(.L_x_31) ;  /* 0x0000000000049947 */ /* 0x000fea0003800000 */
[----:B------:R0:W5:Y:S02]  /*42b0*/  LDG.E.LTC128B.U16 R222, desc[UR36][R10.64+0x2] ;  /* 0x000002240ade7981 */ /* 0x000164000c1e1520 */
.L_x_31:
[----:B------:R-:W-:Y:S05]  /*42c0*/  BSYNC B1 ;  /* 0x0000000000017941 */ /* 0x000fea0003800000 */
.L_x_30:
[----:B------:R-:W2:Y:S01]  /*42d0*/  LDL.LU R7, [R1+0x4] ;  /* 0x0000040001077983 */ /* 0x000ea20000300800 */
[----:B-----5:R-:W-:Y:S01]  /*42e0*/  HADD2.F32 R6, -RZ, R222.H0_H0 ;  /* 0x200000deff067230 */ /* 0x020fe20000004100 */
[C---:B------:R-:W-:Y:S01]  /*42f0*/  SHF.L.U64.HI R219, R14.reuse, 0x3, R15 ;  /* 0x000000030edb7819 */ /* 0x040fe2000001020f */
[----:B------:R-:W-:Y:S01]  /*4300*/  IMAD.SHL.U32 R218, R14, 0x8, RZ ;  /* 0x000000080eda7824 */ /* 0x000fe200078e00ff */
[----:B------:R-:W3:Y:S02]  /*4310*/  LDL.LU R221, [R1+0x8] ;  /* 0x0000080001dd7983 */ /* 0x000ee40000300800 */
[----:B------:R-:W-:-:S04]  /*4320*/  FMUL R6, R6, R16 ;  /* 0x0000001006067220 */ /* 0x000fc80000400000 */
[----:B--2---:R-:W-:-:S05]  /*4330*/  FFMA R6, R7, R2, R6 ;  /* 0x0000000207067223 */ /* 0x004fca0000000006 */
[----:B------:R-:W-:-:S05]  /*4340*/  F2FP.F16.F32.PACK_AB R6, RZ, R6 ;  /* 0x00000006ff06723e */ /* 0x000fca00000000ff */
[----:B------:R1:W-:Y:S01]  /*4350*/  @P1 STG.E.U16 desc[UR36][R4.64+0x2], R6 ;  /* 0x0000020604001986 */ /* 0x0003e2000c101524 */
[----:B------:R-:W-:-:S04]  /*4360*/  ISETP.GT.AND P1, PT, R3, 0x8, PT ;  /* 0x000000080300780c */ /* 0x000fc80003f24270 */
[----:B------:R-:W-:Y:S01]  /*4370*/  ISETP.GT.AND P2, PT, R0, RZ, P1 ;  /* 0x000000ff0000720c */ /* 0x000fe20000f44270 */
[----:B-1----:R-:W-:-:S04]  /*4380*/  IMAD.WIDE.U32 R6, R17, R14, R218 ;  /* 0x0000000e11067225 */ /* 0x002fc800078e00da */
[----:B------:R-:W-:Y:S01]  /*4390*/  IMAD.IADD R220, R220, 0x1, R7 ;  /* 0x00000001dcdc7824 */ /* 0x000fe200078e0207 */
[----:B------:R-:W-:-:S04]  /*43a0*/  IADD3 R7, P3, R216, R6, RZ ;  /* 0x00000006d8077210 */ /* 0x000fc80007f7e0ff */
[----:B------:R-:W-:Y:S02]  /*43b0*/  IADD3.X R9, R220, R21, RZ, P3, !PT ;  /* 0x00000015dc097210 */ /* 0x000fe40001ffe4ff */
[----:B------:R-:W-:-:S04]  /*43c0*/  LEA R8, P3, R7, R12, 0x1 ;  /* 0x0000000c07087211 */ /* 0x000fc800078608ff */
[----:B------:R-:W-:-:S05]  /*43d0*/  LEA.HI.X R9, R7, R13, R9, 0x1, P3 ;  /* 0x0000000d07097211 */ /* 0x000fca00018f0c09 */
[----:B------:R1:W2:Y:S01]  /*43e0*/  @P2 LDG.E.LTC128B.U16 R222, desc[UR36][R8.64] ;  /* 0x0000002408de2981 */ /* 0x0002a2000c1e1520 */
[----:B------:R-:W-:Y:S01]  /*43f0*/  IADD3 R6, P3, R18, R6, RZ ;  /* 0x0000000612067210 */ /* 0x000fe20007f7e0ff */
[----:B------:R-:W-:Y:S01]  /*4400*/  BSSY B1, `(.L_x_32) ;  /* 0x0000016000017945 */ /* 0x000fe20003800000 */
[----:B------:R-:W-:-:S03]  /*4410*/  ISETP.GT.AND P4, PT, R0, 0x1, P1 ;  /* 0x000000010000780c */ /* 0x000fc60000f84270 */
[----:B------:R-:W-:Y:S02]  /*4420*/  IMAD.X R7, R19, 0x1, R220, P3 ;  /* 0x0000000113077824 */ /* 0x000fe400018e06dc */
[----:B------:R-:W-:Y:S02]  /*4430*/  IMAD.U32 R220, RZ, RZ, UR9 ;  /* 0x00000009ffdc7e24 */ /* 0x000fe4000f8e00ff */
[----:B------:R-:W-:-:S04]  /*4440*/  IMAD.WIDE.U32 R6, R22, UR43, R6 ;  /* 0x0000002b16067c25 */ /* 0x000fc8000f8e0006 */
[----:B------:R-:W-:Y:S01]  /*4450*/  IMAD.IADD R7, R23, 0x1, R7 ;  /* 0x0000000117077824 */ /* 0x000fe200078e0207 */
[----:B-1----:R-:W-:-:S04]  /*4460*/  LEA R8, P3, R6, R12, 0x1 ;  /* 0x0000000c06087211 */ /* 0x002fc800078608ff */
[----:B------:R-:W-:Y:S01]  /*4470*/  LEA.HI.X R9, R6, R13, R7, 0x1, P3 ;  /* 0x0000000d06097211 */ /* 0x000fe200018f0c07 */
[----:B--2---:R-:W-:-:S05]  /*4480*/  HADD2.F32 R6, -RZ, R222.H0_H0 ;  /* 0x200000deff067230 */ /* 0x004fca0000004100 */
[----:B------:R-:W-:-:S04]  /*4490*/  FMUL R6, R6, R16 ;  /* 0x0000001006067220 */ /* 0x000fc80000400000 */
[----:B---3--:R-:W-:Y:S01]  /*44a0*/  FFMA R7, R221, R2, R6 ;  /* 0x00000002dd077223 */ /* 0x008fe20000000006 */
[----:B------:R-:W-:Y:S01]  /*44b0*/  IMAD.U32 R221, RZ, RZ, UR8 ;  /* 0x00000008ffdd7e24 */ /* 0x000fe2000f8e00ff */
[----:B------:R-:W-:-:S03]  /*44c0*/  MOV R6, UR8 ;  /* 0x0000000800067c02 */ /* 0x000fc60008000f00 */
[----:B------:R-:W-:Y:S01]  /*44d0*/  IMAD.SHL.U32 R221, R221, 0x10, RZ ;  /* 0x00000010dddd7824 */ /* 0x000fe200078e00ff */
[----:B------:R-:W-:Y:S02]  /*44e0*/  SHF.L.U64.HI R220, R6, 0x4, R220 ;  /* 0x0000000406dc7819 */ /* 0x000fe400000102dc */
[----:B------:R-:W-:Y:S02]  /*44f0*/  F2FP.F16.F32.PACK_AB R7, RZ, R7 ;  /* 0x00000007ff07723e */ /* 0x000fe400000000ff */
[----:B------:R-:W-:Y:S02]  /*4500*/  IADD3 R6, P3, R221, R4, RZ ;  /* 0x00000004dd067210 */ /* 0x000fe40007f7e0ff */
[----:B------:R-:W-:-:S03]  /*4510*/  PRMT R223, R7, 0x7610, R223 ;  /* 0x0000761007df7816 */ /* 0x000fc600000000df */
[----:B------:R-:W-:-:S05]  /*4520*/  IMAD.X R7, R220, 0x1, R5, P3 ;  /* 0x00000001dc077824 */ /* 0x000fca00018e0605 */
[----:B------:R1:W-:Y:S01]  /*4530*/  @P2 STG.E.U16 desc[UR36][R6.64], R223 ;  /* 0x000000df06002986 */ /* 0x0003e2000c101524 */
[----:B------:R-:W-:Y:S05]  /*4540*/  @!P4 BRA `(.L_x_33) ;  /* 0x000000000004c947 */ /* 0x000fea0003800000 */
[----:B------:R2:W5:Y:S02]  /*4550*/  LDG.E.LTC128B.U16 R222, desc[UR36][R8.64+0x2] ;  /* 0x0000022408de7981 */ /* 0x000564000c1e1520 */
.L_x_33:
[----:B------:R-:W-:Y:S05]  /*4560*/  BSYNC B1 ;  /* 0x0000000000017941 */ /* 0x000fea0003800000 */
.L_x_32:
[----:B------:R-:W3:Y:S01]  /*4570*/  LDL.LU R224, [R1+0xc] ;  /* 0x00000c0001e07983 */ /* 0x000ee20000300800 */
[----:B-1---5:R-:W-:Y:S01]  /*4580*/  HADD2.F32 R223, -RZ, R222.H0_H0 ;  /* 0x200000deffdf7230 */ /* 0x022fe20000004100 */
[----:B------:R-:W-:Y:S01]  /*4590*/  ISETP.GT.AND P2, PT, R0, 0x8, P0 ;  /* 0x000000080000780c */ /* 0x000fe20000744270 */
[----:B------:R-:W-:Y:S03]  /*45a0*/  BSSY B1, `(.L_x_34) ;  /* 0x0000007000017945 */ /* 0x000fe60003800000 */
[----:B------:R-:W-:-:S04]  /*45b0*/  FMUL R223, R223, R16 ;  /* 0x00000010dfdf7220 */ /* 0x000fc80000400000 */
[----:B---3--:R-:W-:-:S05]  /*45c0*/  FFMA R223, R224, R2, R223 ;  /* 0x00000002e0df7223 */ /* 0x008fca00000000df */
[----:B------:R-:W-:-:S05]  /*45d0*/  F2FP.F16.F32.PACK_AB R223, RZ, R223 ;  /* 0x000000dfffdf723e */ /* 0x000fca00000000ff */
[----:B------:R1:W-:Y:S01]  /*45e0*/  @P4 STG.E.U16 desc[UR36][R6.64+0x2], R223 ;  /* 0x000002df06004986 */ /* 0x0003e2000c101524 */
[----:B------:R-:W-:Y:S05]  /*45f0*/  @!P2 BRA `(.L_x_35) ;  /* 0x000000000004a947 */ /* 0x000fea0003800000 */
[----:B------:R3:W5:Y:S02]  /*4600*/  LDG.E.LTC128B.U16 R222, desc[UR36][R10.64+0x10] ;  /* 0x000010240ade7981 */ /* 0x000764000c1e1520 */
.L_x_35:
[----:B------:R-:W-:Y:S05]  /*4610*/  BSYNC B1 ;  /* 0x0000000000017941 */ /* 0x000fea0003800000 */
.L_x_34:
[----:B------:R-:W4:Y:S01]  /*4620*/  LDL.LU R224, [R1+0x10] ;  /* 0x0000100001e07983 */ /* 0x000f220000300800 */
[----:B-1---5:R-:W-:Y:S01]  /*4630*/  HADD2.F32 R223, -RZ, R222.H0_H0 ;  /* 0x200000deffdf7230 */ /* 0x022fe20000004100 */
[----:B------:R-:W-:Y:S01]  /*4640*/  ISETP.GT.AND P3, PT, R0, 0x9, P0 ;  /* 0x000000090000780c */ /* 0x000fe20000764270 */
[----:B------:R-:W-:Y:S03]  /*4650*/  BSSY B1, `(.L_x_36) ;  /* 0x0000007000017945 */ /* 0x000fe60003800000 */
[----:B------:R-:W-:-:S04]  /*4660*/  FMUL R223, R223, R16 ;  /* 0x00000010dfdf7220 */ /* 0x000fc80000400000 */
[----:B----4-:R-:W-:-:S05]  /*4670*/  FFMA R223, R224, R2, R223 ;  /* 0x00000002e0df7223 */ /* 0x010fca00000000df */
[----:B------:R-:W-:-:S05]  /*4680*/  F2FP.F16.F32.PACK_AB R223, RZ, R223 ;  /* 0x000000dfffdf723e */ /* 0x000fca00000000ff */
[----:B------:R1:W-:Y:S01]  /*4690*/  @P2 STG.E.U16 desc[UR36][R4.64+0x10], R223 ;  /* 0x000010df04002986 */ /* 0x0003e2000c101524 */
[----:B------:R-:W-:Y:S05]  /*46a0*/  @!P3 BRA `(.L_x_37) ;  /* 0x000000000004b947 */ /* 0x000fea0003800000 */
[----:B------:R4:W5:Y:S02]  /*46b0*/  LDG.E.LTC128B.U16 R222, desc[UR36][R10.64+0x12] ;  /* 0x000012240ade7981 */ /* 0x000964000c1e1520 */
.L_x_37:
[----:B------:R-:W-:Y:S05]  /*46c0*/  BSYNC B1 ;  /* 0x0000000000017941 */ /* 0x000fea0003800000 */
.L_x_36:
[----:B------:R-:W2:Y:S01]  /*46d0*/  LDL.LU R224, [R1+0x14] ;  /* 0x0000140001e07983 */ /* 0x000ea20000300800 */
[----:B-1---5:R-:W-:Y:S01]  /*46e0*/  HADD2.F32 R223, -RZ, R222.H0_H0 ;  /* 0x200000deffdf7230 */ /* 0x022fe20000004100 */
[----:B------:R-:W-:Y:S01]  /*46f0*/  ISETP.GT.AND P2, PT, R0, 0x8, P1 ;  /* 0x000000080000780c */ /* 0x000fe20000f44270 */
[----:B------:R-:W-:Y:S03]  /*4700*/  BSSY B1, `(.L_x_38) ;  /* 0x0000007000017945 */ /* 0x000fe60003800000 */
[----:B------:R-:W-:-:S04]  /*4710*/  FMUL R223, R223, R16 ;  /* 0x00000010dfdf7220 */ /* 0x000fc80000400000 */
[----:B--2---:R-:W-:-:S05]  /*4720*/  FFMA R223, R224, R2, R223 ;  /* 0x00000002e0df7223 */ /* 0x004fca00000000df */
[----:B------:R-:W-:-:S05]  /*4730*/  F2FP.F16.F32.PACK_AB R223, RZ, R223 ;  /* 0x000000dfffdf723e */ /* 0x000fca00000000ff */
[----:B------:R1:W-:Y:S01]  /*4740*/  @P3 STG.E.U16 desc[UR36][R4.64+0x12], R223 ;  /* 0x000012df04003986 */ /* 0x0003e2000c101524 */
[----:B------:R-:W-:Y:S05]  /*4750*/  @!P2 BRA `(.L_x_39) ;  /* 0x000000000004a947 */ /* 0x000fea0003800000 */
[----:B------:R2:W5:Y:S02]  /*4760*/  LDG.E.LTC128B.U16 R222, desc[UR36][R8.64+0x10] ;  /* 0x0000102408de7981 */ /* 0x000564000c1e1520 */
.L_x_39:
[----:B------:R-:W-:Y:S05]  /*4770*/  BSYNC B1 ;  /* 0x0000000000017941 */ /* 0x000fea0003800000 */
.L_x_38:
        /* <DEDUP_REMOVED lines=10> */
.L_x_41:
[----:B------:R-:W-:Y:S05]  /*4820*/  BSYNC B1 ;  /* 0x0000000000017941 */ /* 0x000fea0003800000 */
.L_x_40:
        /* <DEDUP_REMOVED lines=10> */
.L_x_43:
[----:B------:R-:W-:Y:S05]  /*48d0*/  BSYNC B1 ;  /* 0x0000000000017941 */ /* 0x000fea0003800000 */
.L_x_42:
        /* <DEDUP_REMOVED lines=10> */
.L_x_45:
[----:B------:R-:W-:Y:S05]  /*4980*/  BSYNC B1 ;  /* 0x0000000000017941 */ /* 0x000fea0003800000 */
.L_x_44:
        /* <DEDUP_REMOVED lines=10> */
.L_x_47:
[----:B------:R-:W-:Y:S05]  /*4a30*/  BSYNC B1 ;  /* 0x0000000000017941 */ /* 0x000fea0003800000 */
.L_x_46:
        /* <DEDUP_REMOVED lines=10> */
.L_x_49:
[----:B------:R-:W-:Y:S05]  /*4ae0*/  BSYNC B1 ;  /* 0x0000000000017941 */ /* 0x000fea0003800000 */
.L_x_48:
        /* <DEDUP_REMOVED lines=10> */
.L_x_51:
[----:B------:R-:W-:Y:S05]  /*4b90*/  BSYNC B1 ;  /* 0x0000000000017941 */ /* 0x000fea0003800000 */
.L_x_50:
        /* <DEDUP_REMOVED lines=10> */
.L_x_53:
[----:B------:R-:W-:Y:S05]  /*4c40*/  BSYNC B1 ;  /* 0x0000000000017941 */ /* 0x000fea0003800000 */
.L_x_52:
        /* <DEDUP_REMOVED lines=10> */
.L_x_55:
[----:B------:R-:W-:Y:S05]  /*4cf0*/  BSYNC B1 ;  /* 0x0000000000017941 */ /* 0x000fea0003800000 */
.L_x_54:
        /* <DEDUP_REMOVED lines=10> */
.L_x_57:
[----:B------:R-:W-:Y:S05]  /*4da0*/  BSYNC B1 ;  /* 0x0000000000017941 */ /* 0x000fea0003800000 */
.L_x_56:
        /* <DEDUP_REMOVED lines=10> */
.L_x_59:
[----:B------:R-:W-:Y:S05]  /*4e50*/  BSYNC B1 ;  /* 0x0000000000017941 */ /* 0x000fea0003800000 */
.L_x_58:
        /* <DEDUP_REMOVED lines=10> */
.L_x_61:
[----:B------:R-:W-:Y:S05]  /*4f00*/  BSYNC B1 ;  /* 0x0000000000017941 */ /* 0x000fea0003800000 */
.L_x_60:
        /* <DEDUP_REMOVED lines=10> */
.L_x_63:
[----:B------:R-:W-:Y:S05]  /*4fb0*/  BSYNC B1 ;  /* 0x0000000000017941 */ /* 0x000fea0003800000 */
.L_x_62:
        /* <DEDUP_REMOVED lines=10> */
.L_x_65:
[----:B------:R-:W-:Y:S05]  /*5060*/  BSYNC B1 ;  /* 0x0000000000017941 */ /* 0x000fea0003800000 */
.L_x_64:
        /* <DEDUP_REMOVED lines=10> */
.L_x_67:
[----:B------:R-:W-:Y:S05]  /*5110*/  BSYNC B1 ;  /* 0x0000000000017941 */ /* 0x000fea0003800000 */
.L_x_66:
        /* <DEDUP_REMOVED lines=10> */
.L_x_69:
[----:B------:R-:W-:Y:S05]  /*51c0*/  BSYNC B1 ;  /* 0x0000000000017941 */ /* 0x000fea0003800000 */
.L_x_68:
        /* <DEDUP_REMOVED lines=10> */
.L_x_71:
[----:B------:R-:W-:Y:S05]  /*5270*/  BSYNC B1 ;  /* 0x0000000000017941 */ /* 0x000fea0003800000 */
.L_x_70:
        /* <DEDUP_REMOVED lines=10> */
.L_x_73:
[----:B------:R-:W-:Y:S05]  /*5320*/  BSYNC B1 ;  /* 0x0000000000017941 */ /* 0x000fea0003800000 */
.L_x_72:
        /* <DEDUP_REMOVED lines=10> */
.L_x_75:
[----:B------:R-:W-:Y:S05]  /*53d0*/  BSYNC B1 ;  /* 0x0000000000017941 */ /* 0x000fea0003800000 */
.L_x_74:
        /* <DEDUP_REMOVED lines=10> */
.L_x_77:
[----:B------:R-:W-:Y:S05]  /*5480*/  BSYNC B1 ;  /* 0x0000000000017941 */ /* 0x000fea0003800000 */
.L_x_76:
        /* <DEDUP_REMOVED lines=10> */
.L_x_79:
[----:B------:R-:W-:Y:S05]  /*5530*/  BSYNC B1 ;  /* 0x0000000000017941 */ /* 0x000fea0003800000 */
.L_x_78:
        /* <DEDUP_REMOVED lines=10> */
.L_x_81:
[----:B------:R-:W-:Y:S05]  /*55e0*/  BSYNC B1 ;  /* 0x0000000000017941 */ /* 0x000fea0003800000 */
.L_x_80:
        /* <DEDUP_REMOVED lines=10> */
.L_x_83:
[----:B------:R-:W-:Y:S05]  /*5690*/  BSYNC B1 ;  /* 0x0000000000017941 */ /* 0x000fea0003800000 */
.L_x_82:
        /* <DEDUP_REMOVED lines=10> */
.L_x_85:
[----:B------:R-:W-:Y:S05]  /*5740*/  BSYNC B1 ;  /* 0x0000000000017941 */ /* 0x000fea0003800000 */
.L_x_84:
        /* <DEDUP_REMOVED lines=10> */
.L_x_87:
[----:B------:R-:W-:Y:S05]  /*57f0*/  BSYNC B1 ;  /* 0x0000000000017941 */ /* 0x000fea0003800000 */
.L_x_86:
        /* <DEDUP_REMOVED lines=10> */
.L_x_89:
[----:B------:R-:W-:Y:S05]  /*58a0*/  BSYNC B1 ;  /* 0x0000000000017941 */ /* 0x000fea0003800000 */
.L_x_88:
        /* <DEDUP_REMOVED lines=10> */
.L_x_91:
[----:B------:R-:W-:Y:S05]  /*5950*/  BSYNC B1 ;  /* 0x0000000000017941 */ /* 0x000fea0003800000 */
.L_x_90:
        /* <DEDUP_REMOVED lines=10> */
.L_x_93:
[----:B------:R-:W-:Y:S05]  /*5a00*/  BSYNC B1 ;  /* 0x0000000000017941 */ /* 0x000fea0003800000 */
.L_x_92:
        /* <DEDUP_REMOVED lines=10> */
.L_x_95:
[----:B------:R-:W-:Y:S05]  /*5ab0*/  BSYNC B1 ;  /* 0x0000000000017941 */ /* 0x000fea0003800000 */
.L_x_94:
        /* <DEDUP_REMOVED lines=10> */
.L_x_97:
[----:B------:R-:W-:Y:S05]  /*5b60*/  BSYNC B1 ;  /* 0x0000000000017941 */ /* 0x000fea0003800000 */
.L_x_96:
        /* <DEDUP_REMOVED lines=10> */
.L_x_99:
[----:B------:R-:W-:Y:S05]  /*5c10*/  BSYNC B1 ;  /* 0x0000000000017941 */ /* 0x000fea0003800000 */
.L_x_98:
        /* <DEDUP_REMOVED lines=10> */
.L_x_101:
[----:B------:R-:W-:Y:S05]  /*5cc0*/  BSYNC B1 ;  /* 0x0000000000017941 */ /* 0x000fea0003800000 */
.L_x_100:
        /* <DEDUP_REMOVED lines=10> */
.L_x_103:
[----:B------:R-:W-:Y:S05]  /*5d70*/  BSYNC B1 ;  /* 0x0000000000017941 */ /* 0x000fea0003800000 */
.L_x_102:
        /* <DEDUP_REMOVED lines=10> */
.L_x_105:
[----:B------:R-:W-:Y:S05]  /*5e20*/  BSYNC B1 ;  /* 0x0000000000017941 */ /* 0x000fea0003800000 */
.L_x_104:
        /* <DEDUP_REMOVED lines=10> */
.L_x_107:
[----:B------:R-:W-:Y:S05]  /*5ed0*/  BSYNC B1 ;  /* 0x0000000000017941 */ /* 0x000fea0003800000 */
.L_x_106:
        /* <DEDUP_REMOVED lines=10> */
.L_x_109:
[----:B------:R-:W-:Y:S05]  /*5f80*/  BSYNC B1 ;  /* 0x0000000000017941 */ /* 0x000fea0003800000 */
.L_x_108:
        /* <DEDUP_REMOVED lines=10> */
.L_x_111:
[----:B------:R-:W-:Y:S05]  /*6030*/  BSYNC B1 ;  /* 0x0000000000017941 */ /* 0x000fea0003800000 */
.L_x_110:
        /* <DEDUP_REMOVED lines=10> */
.L_x_113:
[----:B------:R-:W-:Y:S05]  /*60e0*/  BSYNC B1 ;  /* 0x0000000000017941 */ /* 0x000fea0003800000 */
.L_x_112:
        /* <DEDUP_REMOVED lines=10> */
.L_x_115:
[----:B------:R-:W-:Y:S05]  /*6190*/  BSYNC B1 ;  /* 0x0000000000017941 */ /* 0x000fea0003800000 */
.L_x_114:
        /* <DEDUP_REMOVED lines=10> */
.L_x_117:
[----:B------:R-:W-:Y:S05]  /*6240*/  BSYNC B1 ;  /* 0x0000000000017941 */ /* 0x000fea0003800000 */
.L_x_116:
        /* <DEDUP_REMOVED lines=10> */
.L_x_119:
[----:B------:R-:W-:Y:S05]  /*62f0*/  BSYNC B1 ;  /* 0x0000000000017941 */ /* 0x000fea0003800000 */
.L_x_118:
        /* <DEDUP_REMOVED lines=10> */
.L_x_121:
[----:B------:R-:W-:Y:S05]  /*63a0*/  BSYNC B1 ;  /* 0x0000000000017941 */ /* 0x000fea0003800000 */
.L_x_120:
        /* <DEDUP_REMOVED lines=10> */
.L_x_123:
[----:B------:R-:W-:Y:S05]  /*6450*/  BSYNC B1 ;  /* 0x0000000000017941 */ /* 0x000fea0003800000 */
.L_x_122:
        /* <DEDUP_REMOVED lines=10> */
.L_x_125:
[----:B------:R-:W-:Y:S05]  /*6500*/  BSYNC B1 ;  /* 0x0000000000017941 */ /* 0x000fea0003800000 */
.L_x_124:
        /* <DEDUP_REMOVED lines=10> */
.L_x_127:
[----:B------:R-:W-:Y:S05]  /*65b0*/  BSYNC B1 ;  /* 0x0000000000017941 */ /* 0x000fea0003800000 */
.L_x_126:
        /* <DEDUP_REMOVED lines=10> */
.L_x_129:
[----:B------:R-:W-:Y:S05]  /*6660*/  BSYNC B1 ;  /* 0x0000000000017941 */ /* 0x000fea0003800000 */
.L_x_128:
        /* <DEDUP_REMOVED lines=10> */
.L_x_131:
[----:B------:R-:W-:Y:S05]  /*6710*/  BSYNC B1 ;  /* 0x0000000000017941 */ /* 0x000fea0003800000 */
.L_x_130:
        /* <DEDUP_REMOVED lines=10> */
.L_x_133:
[----:B------:R-:W-:Y:S05]  /*67c0*/  BSYNC B1 ;  /* 0x0000000000017941 */ /* 0x000fea0003800000 */
.L_x_132:
        /* <DEDUP_REMOVED lines=10> */
.L_x_135:
[----:B------:R-:W-:Y:S05]  /*6870*/  BSYNC B1 ;  /* 0x0000000000017941 */ /* 0x000fea0003800000 */
.L_x_134:
        /* <DEDUP_REMOVED lines=10> */
.L_x_137:
[----:B------:R-:W-:Y:S05]  /*6920*/  BSYNC B1 ;  /* 0x0000000000017941 */ /* 0x000fea0003800000 */
.L_x_136:
        /* <DEDUP_REMOVED lines=10> */
.L_x_139:
[----:B------:R-:W-:Y:S05]  /*69d0*/  BSYNC B1 ;  /* 0x0000000000017941 */ /* 0x000fea0003800000 */
.L_x_138:
        /* <DEDUP_REMOVED lines=10> */
.L_x_141:
[----:B------:R-:W-:Y:S05]  /*6a80*/  BSYNC B1 ;  /* 0x0000000000017941 */ /* 0x000fea0003800000 */
.L_x_140:
        /* <DEDUP_REMOVED lines=10> */
.L_x_143:
[----:B------:R-:W-:Y:S05]  /*6b30*/  BSYNC B1 ;  /* 0x0000000000017941 */ /* 0x000fea0003800000 */
.L_x_142:
        /* <DEDUP_REMOVED lines=10> */
.L_x_145:
[----:B------:R-:W-:Y:S05]  /*6be0*/  BSYNC B1 ;  /* 0x0000000000017941 */ /* 0x000fea0003800000 */
.L_x_144:
        /* <DEDUP_REMOVED lines=10> */
.L_x_147:
[----:B------:R-:W-:Y:S05]  /*6c90*/  BSYNC B1 ;  /* 0x0000000000017941 */ /* 0x000fea0003800000 */
.L_x_146:
        /* <DEDUP_REMOVED lines=10> */
.L_x_149:
[----:B------:R-:W-:Y:S05]  /*6d40*/  BSYNC B1 ;  /* 0x0000000000017941 */ /* 0x000fea0003800000 */
.L_x_148:
[----:B0-234-:R-:W2:Y:S01]  /*6d50*/  LDL.LU R10, [R1+0xf4] ;  /* 0x0000f400010a7983 */ /* 0x01dea20000300800 */
[----:B-----5:R-:W-:Y:S01]  /*6d60*/  HADD2.F32 R11, -RZ, R222.H0_H0 ;  /* 0x200000deff0b7230 */ /* 0x020fe20000004100 */
        /* <DEDUP_REMOVED lines=8> */
.L_x_151:
[----:B------:R-:W-:Y:S05]  /*6df0*/  BSYNC B1 ;  /* 0x0000000000017941 */ /* 0x000fea0003800000 */
.L_x_150:
[----:B------:R-:W3:Y:S01]  /*6e00*/  LDL.LU R10, [R1+0xf8] ;  /* 0x0000f800010a7983 */ /* 0x000ee20000300800 */
[----:B0----5:R-:W-:Y:S01]  /*6e10*/  HADD2.F32 R11, -RZ, R222.H0_H0 ;  /* 0x200000deff0b7230 */ /* 0x021fe20000004100 */
[----:B------:R-:W-:Y:S01]  /*6e20*/  ISETP.GT.AND P1, PT, R0, 0x79, P1 ;  /* 0x000000790000780c */ /* 0x000fe20000f24270 */
[----:B------:R-:W-:Y:S01]  /*6e30*/  BSSY B1, `(.L_x_152) ;  /* 0x0000009000017945 */ /* 0x000fe20003800000 */
[----:B------:R-:W-:Y:S02]  /*6e40*/  IADD3 R224, P0, R17, 0x80, RZ ;  /* 0x0000008011e07810 */ /* 0x000fe40007f1e0ff */
[----:B------:R-:W-:Y:S02]  /*6e50*/  FMUL R11, R11, R16 ;  /* 0x000000100b0b7220 */ /* 0x000fe40000400000 */
[----:B-1----:R-:W-:Y:S02]  /*6e60*/  IADD3.X R223, RZ, UR7, RZ, P0, !PT ;  /* 0x00000007ffdf7c10 */ /* 0x002fe400087fe4ff */
[----:B---3--:R-:W-:-:S05]  /*6e70*/  FFMA R11, R10, R2, R11 ;  /* 0x000000020a0b7223 */ /* 0x008fca000000000b */
[----:B------:R-:W-:-:S05]  /*6e80*/  F2FP.F16.F32.PACK_AB R11, RZ, R11 ;  /* 0x0000000bff0b723e */ /* 0x000fca00000000ff */
[----:B------:R0:W-:Y:S01]  /*6e90*/  @P2 STG.E.U16 desc[UR36][R6.64+0xf0], R11 ;  /* 0x0000f00b06002986 */ /* 0x0001e2000c101524 */
[----:B------:R-:W-:Y:S05]  /*6ea0*/  @!P1 BRA `(.L_x_153) ;  /* 0x0000000000049947 */ /* 0x000fea0003800000 */
[----:B------:R1:W5:Y:S02]  /*6eb0*/  LDG.E.LTC128B.U16 R222, desc[UR36][R8.64+0xf2] ;  /* 0x0000f22408de7981 */ /* 0x000364000c1e1520 */
.L_x_153:
[----:B------:R-:W-:Y:S05]  /*6ec0*/  BSYNC B1 ;  /* 0x0000000000017941 */ /* 0x000fea0003800000 */
.L_x_152:
[----:B------:R-:W3:Y:S01]  /*6ed0*/  LDL.LU R10, [R1+0xfc] ;  /* 0x0000fc00010a7983 */ /* 0x000ee20000300800 */
[----:B-12--5:R-:W-:Y:S01]  /*6ee0*/  HADD2.F32 R9, -RZ, R222.H0_H0 ;  /* 0x200000deff097230 */ /* 0x026fe20000004100 */
[----:B------:R-:W-:Y:S01]  /*6ef0*/  ISETP.GT.AND P0, PT, R3, 0x80, PT ;  /* 0x000000800300780c */ /* 0x000fe20003f04270 */
[----:B------:R-:W-:-:S03]  /*6f00*/  IMAD R223, R223, R14, RZ ;  /* 0x0000000edfdf7224 */ /* 0x000fc600078e02ff */
[----:B0-----:R-:W-:Y:S01]  /*6f10*/  FMUL R11, R9, R16 ;  /* 0x00000010090b7220 */ /* 0x001fe20000400000 */
[----:B------:R-:W-:Y:S01]  /*6f20*/  IMAD R223, R224, R15, R223 ;  /* 0x0000000fe0df7224 */ /* 0x000fe200078e02df */
[----:B------:R-:W-:Y:S01]  /*6f30*/  ISETP.GT.AND P4, PT, R0, RZ, P0 ;  /* 0x000000ff0000720c */ /* 0x000fe20000784270 */
[----:B------:R-:W-:-:S04]  /*6f40*/  IMAD.WIDE.U32 R8, R224, R14, R20 ;  /* 0x0000000ee0087225 */ /* 0x000fc800078e0014 */
[----:B------:R-:W-:Y:S02]  /*6f50*/  IMAD.IADD R9, R9, 0x1, R223 ;  /* 0x0000000109097824 */ /* 0x000fe400078e02df */
[----:B---3--:R-:W-:Y:S01]  /*6f60*/  FFMA R11, R10, R2, R11 ;  /* 0x000000020a0b7223 */ /* 0x008fe2000000000b */
[----:B------:R-:W-:-:S04]  /*6f70*/  LEA R10, P2, R8, R12, 0x1 ;  /* 0x0000000c080a7211 */ /* 0x000fc800078408ff */
[----:B------:R-:W-:Y:S02]  /*6f80*/  F2FP.F16.F32.PACK_AB R225, RZ, R11 ;  /* 0x0000000bffe1723e */ /* 0x000fe400000000ff */
[----:B------:R-:W-:Y:S02]  /*6f90*/  LEA.HI.X R11, R8, R13, R9, 0x1, P2 ;  /* 0x0000000d080b7211 */ /* 0x000fe400010f0c09 */
[----:B------:R-:W-:-:S05]  /*6fa0*/  PRMT R227, R225, 0x7610, R227 ;  /* 0x00007610e1e37816 */ /* 0x000fca00000000e3 */
[----:B------:R0:W-:Y:S04]  /*6fb0*/  @P1 STG.E.U16 desc[UR36][R6.64+0xf2], R227 ;  /* 0x0000f2e306001986 */ /* 0x0001e8000c101524 */
[----:B------:R1:W2:Y:S01]  /*6fc0*/  @P4 LDG.E.LTC128B.U16 R222, desc[UR36][R10.64] ;  /* 0x000000240ade4981 */ /* 0x0002a2000c1e1520 */
[----:B------:R-:W-:Y:S01]  /*6fd0*/  IMAD.U32 R226, RZ, RZ, UR8 ;  /* 0x00000008ffe27e24 */ /* 0x000fe2000f8e00ff */
[----:B------:R-:W-:Y:S01]  /*6fe0*/  MOV R225, UR8 ;  /* 0x0000000800e17c02 */ /* 0x000fe20008000f00 */
[----:B------:R-:W-:Y:S01]  /*6ff0*/  IMAD.U32 R8, RZ, RZ, UR9 ;  /* 0x00000009ff087e24 */ /* 0x000fe2000f8e00ff */
[----:B------:R-:W-:Y:S01]  /*7000*/  ISETP.GT.AND P2, PT, R0, 0x1, P0 ;  /* 0x000000010000780c */ /* 0x000fe20000744270 */
[----:B------:R-:W-:Y:S01]  /*7010*/  IMAD.SHL.U32 R226, R226, 0x100, RZ ;  /* 0x00000100e2e27824 */ /* 0x000fe200078e00ff */
[----:B------:R-:W-:Y:S02]  /*7020*/  BSSY B1, `(.L_x_154) ;  /* 0x0000011000017945 */ /* 0x000fe40003800000 */
[----:B------:R-:W-:-:S02]  /*7030*/  SHF.L.U64.HI R225, R225, 0x8, R8 ;  /* 0x00000008e1e17819 */ /* 0x000fc40000010208 */
[----:B0-----:R-:W-:Y:S01]  /*7040*/  IADD3 R6, P1, R226, R4, RZ ;  /* 0x00000004e2067210 */ /* 0x001fe20007f3e0ff */
[----:B-1----:R-:W-:-:S03]  /*7050*/  IMAD.WIDE.U32 R10, R224, R14, R18 ;  /* 0x0000000ee00a7225 */ /* 0x002fc600078e0012 */
[----:B------:R-:W-:Y:S01]  /*7060*/  IADD3.X R7, R225, R5, RZ, P1, !PT ;  /* 0x00000005e1077210 */ /* 0x000fe20000ffe4ff */
[----:B------:R-:W-:Y:S02]  /*7070*/  IMAD.IADD R11, R223, 0x1, R11 ;  /* 0x00000001df0b7824 */ /* 0x000fe400078e020b */
[----:B------:R-:W-:-:S04]  /*7080*/  IMAD.WIDE.U32 R10, R22, UR43, R10 ;  /* 0x0000002b160a7c25 */ /* 0x000fc8000f8e000a */
[----:B------:R-:W-:Y:S01]  /*7090*/  IMAD.IADD R11, R23, 0x1, R11 ;  /* 0x00000001170b7824 */ /* 0x000fe200078e020b */
[----:B------:R-:W-:Y:S01]  /*70a0*/  LEA R8, P3, R10, R12, 0x1 ;  /* 0x0000000c0a087211 */ /* 0x000fe200078608ff */
[----:B--2---:R-:W-:-:S05]  /*70b0*/  HADD2.F32 R9, -RZ, R222.H0_H0 ;  /* 0x200000deff097230 */ /* 0x004fca0000004100 */
[----:B------:R-:W-:-:S04]  /*70c0*/  FMUL R9, R9, R16 ;  /* 0x0000001009097220 */ /* 0x000fc80000400000 */
[----:B------:R-:W-:-:S05]  /*70d0*/  FFMA R9, R152, R2, R9 ;  /* 0x0000000298097223 */ /* 0x000fca0000000009 */
[----:B------:R-:W-:Y:S02]  /*70e0*/  F2FP.F16.F32.PACK_AB R152, RZ, R9 ;  /* 0x00000009ff98723e */ /* 0x000fe400000000ff */
[----:B------:R-:W-:-:S03]  /*70f0*/  LEA.HI.X R9, R10, R13, R11, 0x1, P3 ;  /* 0x0000000d0a097211 */ /* 0x000fc600018f0c0b */
[----:B------:R0:W-:Y:S01]  /*7100*/  @P4 STG.E.U16 desc[UR36][R6.64], R152 ;  /* 0x0000009806004986 */ /* 0x0001e2000c101524 */
[----:B------:R-:W-:Y:S05]  /*7110*/  @!P2 BRA `(.L_x_155) ;  /* 0x000000000004a947 */ /* 0x000fea0003800000 */
[----:B------:R1:W5:Y:S02]  /*7120*/  LDG.E.LTC128B.U16 R222, desc[UR36][R8.64+0x2] ;  /* 0x0000022408de7981 */ /* 0x000364000c1e1520 */
.L_x_155:
[----:B------:R-:W-:Y:S05]  /*7130*/  BSYNC B1 ;  /* 0x0000000000017941 */ /* 0x000fea0003800000 */
.L_x_154:
[----:B-----5:R-:W-:Y:S01]  /*7140*/  HADD2.F32 R11, -RZ, R222.H0_H0 ;  /* 0x200000deff0b7230 */ /* 0x020fe20000004100 */
[----:B------:R-:W-:Y:S01]  /*7150*/  ISETP.GT.AND P1, PT, R3, 0x88, PT ;  /* 0x000000880300780c */ /* 0x000fe20003f24270 */
[----:B------:R-:W-:Y:S03]  /*7160*/  BSSY B1, `(.L_x_156) ;  /* 0x0000010000017945 */ /* 0x000fe60003800000 */
[----:B0-----:R-:W-:Y:S01]  /*7170*/  FMUL R152, R11, R16 ;  /* 0x000000100b987220 */ /* 0x001fe20000400000 */
[----:B------:R-:W-:Y:S01]  /*7180*/  IMAD.WIDE.U32 R10, R224, R14, R218 ;  /* 0x0000000ee00a7225 */ /* 0x000fe200078e00da */
[----:B------:R-:W-:-:S03]  /*7190*/  ISETP.GT.AND P3, PT, R0, RZ, P1 ;  /* 0x000000ff0000720c */ /* 0x000fc60000f64270 */
[----:B------:R-:W-:Y:S01]  /*71a0*/  FFMA R153, R153, R2, R152 ;  /* 0x0000000299997223 */ /* 0x000fe20000000098 */
[----:B------:R-:W-:Y:S01]  /*71b0*/  IMAD.IADD R223, R223, 0x1, R11 ;  /* 0x00000001dfdf7824 */ /* 0x000fe200078e020b */
[-C--:B------:R-:W-:Y:S02]  /*71c0*/  IADD3 R11, P4, R216, R10.reuse, RZ ;  /* 0x0000000ad80b7210 */ /* 0x080fe40007f9e0ff */
[----:B------:R-:W-:Y:S02]  /*71d0*/  IADD3 R152, P5, R18, R10, RZ ;  /* 0x0000000a12987210 */ /* 0x000fe40007fbe0ff */
[----:B------:R-:W-:Y:S01]  /*71e0*/  F2FP.F16.F32.PACK_AB R227, RZ, R153 ;  /* 0x00000099ffe3723e */ /* 0x000fe200000000ff */
[----:B------:R-:W-:Y:S01]  /*71f0*/  IMAD.X R224, R223, 0x1, R21, P4 ;  /* 0x00000001dfe07824 */ /* 0x000fe200020e0615 */
[----:B------:R-:W-:-:S03]  /*7200*/  LEA R10, P4, R11, R12, 0x1 ;  /* 0x0000000c0b0a7211 */ /* 0x000fc600078808ff */
[----:B------:R0:W-:Y:S01]  /*7210*/  @P2 STG.E.U16 desc[UR36][R6.64+0x2], R227 ;  /* 0x000002e306002986 */ /* 0x0001e2000c101524 */
[--C-:B------:R-:W-:Y:S02]  /*7220*/  LEA.HI.X R11, R11, R13, R224.reuse, 0x1, P4 ;  /* 0x0000000d0b0b7211 */ /* 0x100fe400020f0ce0 */
[----:B------:R-:W-:Y:S01]  /*7230*/  PRMT R224, R222, 0x7610, R224 ;  /* 0x00007610dee07816 */ /* 0x000fe200000000e0 */
[----:B------:R-:W-:Y:S06]  /*7240*/  @!P3 BRA `(.L_x_157) ;  /* 0x000000000004b947 */ /* 0x000fec0003800000 */
[----:B------:R2:W5:Y:S02]  /*7250*/  LDG.E.LTC128B.U16 R224, desc[UR36][R10.64] ;  /* 0x000000240ae07981 */ /* 0x000564000c1e1520 */
.L_x_157:
[----:B------:R-:W-:Y:S05]  /*7260*/  BSYNC B1 ;  /* 0x0000000000017941 */ /* 0x000fea0003800000 */
.L_x_156:
[----:B--2--5:R-:W-:Y:S01]  /*7270*/  HADD2.F32 R11, -RZ, R224.H0_H0 ;  /* 0x200000e0ff0b7230 */ /* 0x024fe20000004100 */
[----:B------:R-:W-:Y:S01]  /*7280*/  IADD3 R222, P4, R6, R221, RZ ;  /* 0x000000dd06de7210 */ /* 0x000fe20007f9e0ff */
[----:B------:R-:W-:Y:S01]  /*7290*/  IMAD.X R153, R19, 0x1, R223, P5 ;  /* 0x0000000113997824 */ /* 0x000fe200028e06df */
[----:B------:R-:W-:Y:S01]  /*72a0*/  ISETP.GT.AND P2, PT, R0, 0x1, P1 ;  /* 0x000000010000780c */ /* 0x000fe20000f44270 */
[----:B------:R-:W-:Y:S01]  /*72b0*/  BSSY B1, `(.L_x_158) ;  /* 0x000000c000017945 */ /* 0x000fe20003800000 */
[----:B------:R-:W-:Y:S01]  /*72c0*/  FMUL R11, R11, R16 ;  /* 0x000000100b0b7220 */ /* 0x000fe20000400000 */
[----:B------:R-:W-:Y:S02]  /*72d0*/  IMAD.X R223, R7, 0x1, R220, P4 ;  /* 0x0000000107df7824 */ /* 0x000fe400020e06dc */
[----:B------:R-:W-:-:S04]  /*72e0*/  IMAD.WIDE.U32 R152, R22, UR43, R152 ;  /* 0x0000002b16987c25 */ /* 0x000fc8000f8e0098 */
[----:B------:R-:W-:Y:S01]  /*72f0*/  FFMA R11, R154, R2, R11 ;  /* 0x000000029a0b7223 */ /* 0x000fe2000000000b */
[----:B------:R-:W-:-:S04]  /*7300*/  IADD3 R153, R23, R153, RZ ;  /* 0x0000009917997210 */ /* 0x000fc80007ffe0ff */
[----:B------:R-:W-:Y:S02]  /*7310*/  F2FP.F16.F32.PACK_AB R154, RZ, R11 ;  /* 0x0000000bff9a723e */ /* 0x000fe400000000ff */
[----:B------:R-:W-:-:S03]  /*7320*/  LEA R10, P5, R152, R12, 0x1 ;  /* 0x0000000c980a7211 */ /* 0x000fc600078a08ff */
[----:B------:R2:W-:Y:S01]  /*7330*/  @P3 STG.E.U16 desc[UR36][R222.64], R154 ;  /* 0x0000009ade003986 */ /* 0x0005e2000c101524 */
[----:B------:R-:W-:Y:S01]  /*7340*/  LEA.HI.X R11, R152, R13, R153, 0x1, P5 ;  /* 0x0000000d980b7211 */ /* 0x000fe200028f0c99 */
[----:B------:R-:W-:Y:S08]  /*7350*/  @!P2 BRA `(.L_x_159) ;  /* 0x000000000004a947 */ /* 0x000ff00003800000 */
[----:B------:R3:W5:Y:S02]  /*7360*/  LDG.E.LTC128B.U16 R224, desc[UR36][R10.64+0x2] ;  /* 0x000002240ae07981 */ /* 0x000764000c1e1520 */
.L_x_159:
[----:B------:R-:W-:Y:S05]  /*7370*/  BSYNC B1 ;  /* 0x0000000000017941 */ /* 0x000fea0003800000 */
.L_x_158:
[----:B-----5:R-:W-:Y:S01]  /*7380*/  HADD2.F32 R153, -RZ, R224.H0_H0 ;  /* 0x200000e0ff997230 */ /* 0x020fe20000004100 */
[----:B------:R-:W-:Y:S01]  /*7390*/  ISETP.GT.AND P4, PT, R0, 0x8, P0 ;  /* 0x000000080000780c */ /* 0x000fe20000784270 */
[----:B------:R-:W-:Y:S03]  /*73a0*/  BSSY B1, `(.L_x_160) ;  /* 0x0000009000017945 */ /* 0x000fe60003800000 */
[----:B------:R-:W-:-:S04]  /*73b0*/  FMUL R152, R153, R16 ;  /* 0x0000001099987220 */ /* 0x000fc80000400000 */
[----:B------:R-:W-:Y:S01]  /*73c0*/  FFMA R155, R155, R2, R152 ;  /* 0x000000029b9b7223 */ /* 0x000fe20000000098 */
[----:B------:R-:W-:-:S04]  /*73d0*/  IADD3 R152, P3, R221, R6, RZ ;  /* 0x00000006dd987210 */ /* 0x000fc80007f7e0ff */
[----:B------:R-:W-:Y:S01]  /*73e0*/  F2FP.F16.F32.PACK_AB R155, RZ, R155 ;  /* 0x0000009bff9b723e */ /* 0x000fe200000000ff */
[----:B------:R-:W-:-:S05]  /*73f0*/  IMAD.X R153, R220, 0x1, R7, P3 ;  /* 0x00000001dc997824 */ /* 0x000fca00018e0607 */
[----:B------:R4:W-:Y:S01]  /*7400*/  @P2 STG.E.U16 desc[UR36][R152.64+0x2], R155 ;  /* 0x0000029b98002986 */ /* 0x0009e2000c101524 */
[----:B------:R-:W-:Y:S05]  /*7410*/  @!P4 BRA `(.L_x_161) ;  /* 0x000000000004c947 */ /* 0x000fea0003800000 */
[----:B------:R0:W5:Y:S02]  /*7420*/  LDG.E.LTC128B.U16 R224, desc[UR36][R8.64+0x10] ;  /* 0x0000102408e07981 */ /* 0x000164000c1e1520 */
.L_x_161:
[----:B------:R-:W-:Y:S05]  /*7430*/  BSYNC B1 ;  /* 0x0000000000017941 */ /* 0x000fea0003800000 */
.L_x_160:
[----:B----45:R-:W-:Y:S01]  /*7440*/  HADD2.F32 R153, -RZ, R224.H0_H0 ;  /* 0x200000e0ff997230 */ /* 0x030fe20000004100 */
[----:B------:R-:W-:Y:S01]  /*7450*/  ISETP.GT.AND P2, PT, R0, 0x9, P0 ;  /* 0x000000090000780c */ /* 0x000fe20000744270 */
[----:B------:R-:W-:Y:S03]  /*7460*/  BSSY B1, `(.L_x_162) ;  /* 0x0000007000017945 */ /* 0x000fe60003800000 */
[----:B------:R-:W-:-:S04]  /*7470*/  FMUL R153, R153, R16 ;  /* 0x0000001099997220 */ /* 0x000fc80000400000 */
[----:B------:R-:W-:-:S05]  /*7480*/  FFMA R153, R156, R2, R153 ;  /* 0x000000029c997223 */ /* 0x000fca0000000099 */
[----:B------:R-:W-:-:S05]  /*7490*/  F2FP.F16.F32.PACK_AB R153, RZ, R153 ;  /* 0x00000099ff99723e */ /* 0x000fca00000000ff */
[----:B------:R4:W-:Y:S01]  /*74a0*/  @P4 STG.E.U16 desc[UR36][R6.64+0x10], R153 ;  /* 0x0000109906004986 */ /* 0x0009e2000c101524 */
[----:B------:R-:W-:Y:S05]  /*74b0*/  @!P2 BRA `(.L_x_163) ;  /* 0x000000000004a947 */ /* 0x000fea0003800000 */
[----:B------:R0:W5:Y:S02]  /*74c0*/  LDG.E.LTC128B.U16 R224, desc[UR36][R8.64+0x12] ;  /* 0x0000122408e07981 */ /* 0x000164000c1e1520 */
.L_x_163:
[----:B------:R-:W-:Y:S05]  /*74d0*/  BSYNC B1 ;  /* 0x0000000000017941 */ /* 0x000fea0003800000 */
.L_x_162:
        /* <DEDUP_REMOVED lines=9> */
.L_x_165:
[----:B------:R-:W-:Y:S05]  /*7570*/  BSYNC B1 ;  /* 0x0000000000017941 */ /* 0x000fea0003800000 */
.L_x_164:
[----:B-----5:R-:W-:Y:S01]  /*7580*/  HADD2.F32 R153, -RZ, R224.H0_H0 ;  /* 0x200000e0ff997230 */ /* 0x020fe20000004100 */
[----:B------:R-:W-:Y:S01]  /*7590*/  IADD3 R226, P2, P3, R221, R4, R226 ;  /* 0x00000004dde27210 */ /* 0x000fe20007b5e0e2 */
[----:B------:R-:W-:Y:S01]  /*75a0*/  BSSY B1, `(.L_x_166) ;  /* 0x0000009000017945 */ /* 0x000fe20003800000 */
[----:B------:R-:W-:Y:S02]  /*75b0*/  ISETP.GT.AND P5, PT, R0, 0x9, P1 ;  /* 0x000000090000780c */ /* 0x000fe40000fa4270 */
[----:B------:R-:W-:Y:S01]  /*75c0*/  FMUL R153, R153, R16 ;  /* 0x0000001099997220 */ /* 0x000fe20000400000 */
[----:B0-----:R-:W-:-:S03]  /*75d0*/  IADD3.X R227, R220, R5, R225, P2, P3 ;  /* 0x00000005dce37210 */ /* 0x001fc600017e64e1 */
[----:B------:R-:W-:-:S05]  /*75e0*/  FFMA R153, R158, R2, R153 ;  /* 0x000000029e997223 */ /* 0x000fca0000000099 */
[----:B------:R-:W-:-:S05]  /*75f0*/  F2FP.F16.F32.PACK_AB R153, RZ, R153 ;  /* 0x00000099ff99723e */ /* 0x000fca00000000ff */
[----:B------:R0:W-:Y:S01]  /*7600*/  @P4 STG.E.U16 desc[UR36][R226.64+0x10], R153 ;  /* 0x00001099e2004986 */ /* 0x0001e2000c101524 */
[----:B------:R-:W-:Y:S05]  /*7610*/  @!P5 BRA `(.L_x_167) ;  /* 0x000000000004d947 */ /* 0x000fea0003800000 */
[----:B------:R0:W5:Y:S02]  /*7620*/  LDG.E.LTC128B.U16 R224, desc[UR36][R10.64+0x12] ;  /* 0x000012240ae07981 */ /* 0x000164000c1e1520 */
.L_x_167:
[----:B------:R-:W-:Y:S05]  /*7630*/  BSYNC B1 ;  /* 0x0000000000017941 */ /* 0x000fea0003800000 */
.L_x_166:
[----:B0----5:R-:W-:Y:S01]  /*7640*/  HADD2.F32 R153, -RZ, R224.H0_H0 ;  /* 0x200000e0ff997230 */ /* 0x021fe20000004100 */
[----:B------:R-:W-:Y:S01]  /*7650*/  ISETP.GT.AND P2, PT, R0, 0x10, P0 ;  /* 0x000000100000780c */ /* 0x000fe20000744270 */
[----:B------:R-:W-:Y:S03]  /*7660*/  BSSY B1, `(.L_x_168) ;  /* 0x000000a000017945 */ /* 0x000fe60003800000 */
[----:B----4-:R-:W-:Y:S01]  /*7670*/  FMUL R152, R153, R16 ;  /* 0x0000001099987220 */ /* 0x010fe20000400000 */
[----:B------:R-:W-:-:S03]  /*7680*/  @P5 MOV R153, R227 ;  /* 0x000000e300995202 */ /* 0x000fc60000000f00 */
[----:B------:R-:W-:-:S05]  /*7690*/  FFMA R152, R159, R2, R152 ;  /* 0x000000029f987223 */ /* 0x000fca0000000098 */
[----:B------:R-:W-:-:S04]  /*76a0*/  F2FP.F16.F32.PACK_AB R152, RZ, R152 ;  /* 0x00000098ff98723e */ /* 0x000fc800000000ff */
[----:B--2---:R-:W-:Y:S01]  /*76b0*/  PRMT R154, R152, 0x7610, R154 ;  /* 0x00007610989a7816 */ /* 0x004fe2000000009a */
[----:B------:R-:W-:-:S05]  /*76c0*/  @P5 IMAD.MOV.U32 R152, RZ, RZ, R226 ;  /* 0x000000ffff985224 */ /* 0x000fca00078e00e2 */
[----:B------:R0:W-:Y:S01]  /*76d0*/  @P5 STG.E.U16 desc[UR36][R152.64+0x12], R154 ;  /* 0x0000129a98005986 */ /* 0x0001e2000c101524 */
[----:B------:R-:W-:Y:S05]  /*76e0*/  @!P2 BRA `(.L_x_169) ;  /* 0x000000000004a947 */ /* 0x000fea0003800000 */
[----:B------:R2:W5:Y:S02]  /*76f0*/  LDG.E.LTC128B.U16 R224, desc[UR36][R8.64+0x20] ;  /* 0x0000202408e07981 */ /* 0x000564000c1e1520 */
.L_x_169:
[----:B------:R-:W-:Y:S05]  /*7700*/  BSYNC B1 ;  /* 0x0000000000017941 */ /* 0x000fea0003800000 */
.L_x_168:
[----:B0----5:R-:W-:Y:S01]  /*7710*/  HADD2.F32 R153, -RZ, R224.H0_H0 ;  /* 0x200000e0ff997230 */ /* 0x021fe20000004100 */
        /* <DEDUP_REMOVED lines=8> */
.L_x_171:
[----:B------:R-:W-:Y:S05]  /*77a0*/  BSYNC B1 ;  /* 0x0000000000017941 */ /* 0x000fea0003800000 */
.L_x_170:
        /* <DEDUP_REMOVED lines=9> */
.L_x_173:
[----:B------:R-:W-:Y:S05]  /*7840*/  BSYNC B1 ;  /* 0x0000000000017941 */ /* 0x000fea0003800000 */
.L_x_172:
[----:B-----5:R-:W-:Y:S01]  /*7850*/  HADD2.F32 R153, -RZ, R224.H0_H0 ;  /* 0x200000e0ff997230 */ /* 0x020fe20000004100 */
[----:B------:R-:W-:Y:S01]  /*7860*/  ISETP.GT.AND P3, PT, R0, 0x11, P1 ;  /* 0x000000110000780c */ /* 0x000fe20000f64270 */
[----:B0-----:R-:W-:Y:S01]  /*7870*/  @P2 IMAD.MOV.U32 R152, RZ, RZ, R226 ;  /* 0x000000ffff982224 */ /* 0x001fe200078e00e2 */
[----:B------:R-:W-:Y:S02]  /*7880*/  BSSY B1, `(.L_x_174) ;  /* 0x0000009000017945 */ /* 0x000fe40003800000 */
[----:B------:R-:W-:-:S04]  /*7890*/  FMUL R153, R153, R16 ;  /* 0x0000001099997220 */ /* 0x000fc80000400000 */
[----:B------:R-:W-:-:S05]  /*78a0*/  FFMA R153, R162, R2, R153 ;  /* 0x00000002a2997223 */ /* 0x000fca0000000099 */
[----:B------:R-:W-:-:S04]  /*78b0*/  F2FP.F16.F32.PACK_AB R153, RZ, R153 ;  /* 0x00000099ff99723e */ /* 0x000fc800000000ff */
[----:B------:R-:W-:Y:S01]  /*78c0*/  PRMT R154, R153, 0x7610, R154 ;  /* 0x00007610999a7816 */ /* 0x000fe2000000009a */
[----:B------:R-:W-:-:S05]  /*78d0*/  @P2 IMAD.MOV.U32 R153, RZ, RZ, R227 ;  /* 0x000000ffff992224 */ /* 0x000fca00078e00e3 */
[----:B------:R0:W-:Y:S01]  /*78e0*/  @P2 STG.E.U16 desc[UR36][R152.64+0x20], R154 ;  /* 0x0000209a98002986 */ /* 0x0001e2000c101524 */
[----:B------:R-:W-:Y:S05]  /*78f0*/  @!P3 BRA `(.L_x_175) ;  /* 0x000000000004b947 */ /* 0x000fea0003800000 */
[----:B------:R0:W5:Y:S02]  /*7900*/  LDG.E.LTC128B.U16 R224, desc[UR36][R10.64+0x22] ;  /* 0x000022240ae07981 */ /* 0x000164000c1e1520 */
.L_x_175:
[----:B------:R-:W-:Y:S05]  /*7910*/  BSYNC B1 ;  /* 0x0000000000017941 */ /* 0x000fea0003800000 */
.L_x_174:
[----:B0----5:R-:W-:Y:S01]  /*7920*/  HADD2.F32 R153, -RZ, R224.H0_H0 ;  /* 0x200000e0ff997230 */ /* 0x021fe20000004100 */
[----:B------:R-:W-:Y:S01]  /*7930*/  ISETP.GT.AND P2, PT, R0, 0x18, P0 ;  /* 0x000000180000780c */ /* 0x000fe20000744270 */
[----:B------:R-:W-:Y:S03]  /*7940*/  BSSY B1, `(.L_x_176) ;  /* 0x000000a000017945 */ /* 0x000fe60003800000 */
[----:B------:R-:W-:Y:S01]  /*7950*/  FMUL R152, R153, R16 ;  /* 0x0000001099987220 */ /* 0x000fe20000400000 */
[----:B------:R-:W-:-:S03]  /*7960*/  @P3 MOV R153, R227 ;  /* 0x000000e300993202 */ /* 0x000fc60000000f00 */
[----:B------:R-:W-:-:S05]  /*7970*/  FFMA R152, R163, R2, R152 ;  /* 0x00000002a3987223 */ /* 0x000fca0000000098 */
[----:B------:R-:W-:-:S04]  /*7980*/  F2FP.F16.F32.PACK_AB R152, RZ, R152 ;  /* 0x00000098ff98723e */ /* 0x000fc800000000ff */
[----:B------:R-:W-:Y:S01]  /*7990*/  PRMT R154, R152, 0x7610, R154 ;  /* 0x00007610989a7816 */ /* 0x000fe2000000009a */
[----:B------:R-:W-:-:S05]  /*79a0*/  @P3 IMAD.MOV.U32 R152, RZ, RZ, R226 ;  /* 0x000000ffff983224 */ /* 0x000fca00078e00e2 */
[----:B------:R0:W-:Y:S01]  /*79b0*/  @P3 STG.E.U16 desc[UR36][R152.64+0x22], R154 ;  /* 0x0000229a98003986 */ /* 0x0001e2000c101524 */
[----:B------:R-:W-:Y:S05]  /*79c0*/  @!P2 BRA `(.L_x_177) ;  /* 0x000000000004a947 */ /* 0x000fea0003800000 */
[----:B------:R0:W5:Y:S02]  /*79d0*/  LDG.E.LTC128B.U16 R224, desc[UR36][R8.64+0x30] ;  /* 0x0000302408e07981 */ /* 0x000164000c1e1520 */
.L_x_177:
[----:B------:R-:W-:Y:S05]  /*79e0*/  BSYNC B1 ;  /* 0x0000000000017941 */ /* 0x000fea0003800000 */
.L_x_176:
        /* <DEDUP_REMOVED lines=9> */
.L_x_179:
[----:B------:R-:W-:Y:S05]  /*7a80*/  BSYNC B1 ;  /* 0x0000000000017941 */ /* 0x000fea0003800000 */
.L_x_178:
        /* <DEDUP_REMOVED lines=9> */
.L_x_181:
[----:B------:R-:W-:Y:S05]  /*7b20*/  BSYNC B1 ;  /* 0x0000000000017941 */ /* 0x000fea0003800000 */
.L_x_180:
        /* <DEDUP_REMOVED lines=12> */
.L_x_183:
[----:B------:R-:W-:Y:S05]  /*7bf0*/  BSYNC B1 ;  /* 0x0000000000017941 */ /* 0x000fea0003800000 */
.L_x_182:
        /* <DEDUP_REMOVED lines=12> */
.L_x_185:
[----:B------:R-:W-:Y:S05]  /*7cc0*/  BSYNC B1 ;  /* 0x0000000000017941 */ /* 0x000fea0003800000 */
.L_x_184:
        /* <DEDUP_REMOVED lines=9> */
.L_x_187:
[----:B------:R-:W-:Y:S05]  /*7d60*/  BSYNC B1 ;  /* 0x0000000000017941 */ /* 0x000fea0003800000 */
.L_x_186:
        /* <DEDUP_REMOVED lines=9> */
.L_x_189:
[----:B------:R-:W-:Y:S05]  /*7e00*/  BSYNC B1 ;  /* 0x0000000000017941 */ /* 0x000fea0003800000 */
.L_x_188:
        /* <DEDUP_REMOVED lines=12> */
.L_x_191:
[----:B------:R-:W-:Y:S05]  /*7ed0*/  BSYNC B1 ;  /* 0x0000000000017941 */ /* 0x000fea0003800000 */
.L_x_190:
        /* <DEDUP_REMOVED lines=12> */
.L_x_193:
[----:B------:R-:W-:Y:S05]  /*7fa0*/  BSYNC B1 ;  /* 0x0000000000017941 */ /* 0x000fea0003800000 */
.L_x_192:
        /* <DEDUP_REMOVED lines=9> */
.L_x_195:
[----:B------:R-:W-:Y:S05]  /*8040*/  BSYNC B1 ;  /* 0x0000000000017941 */ /* 0x000fea0003800000 */
.L_x_194:
        /* <DEDUP_REMOVED lines=9> */
.L_x_197:
[----:B------:R-:W-:Y:S05]  /*80e0*/  BSYNC B1 ;  /* 0x0000000000017941 */ /* 0x000fea0003800000 */
.L_x_196:
        /* <DEDUP_REMOVED lines=12> */
.L_x_199:
[----:B------:R-:W-:Y:S05]  /*81b0*/  BSYNC B1 ;  /* 0x0000000000017941 */ /* 0x000fea0003800000 */
.L_x_198:
        /* <DEDUP_REMOVED lines=12> */
.L_x_201:
[----:B------:R-:W-:Y:S05]  /*8280*/  BSYNC B1 ;  /* 0x0000000000017941 */ /* 0x000fea0003800000 */
.L_x_200:
        /* <DEDUP_REMOVED lines=9> */
.L_x_203:
[----:B------:R-:W-:Y:S05]  /*8320*/  BSYNC B1 ;  /* 0x0000000000017941 */ /* 0x000fea0003800000 */
.L_x_202:
        /* <DEDUP_REMOVED lines=9> */
.L_x_205:
[----:B------:R-:W-:Y:S05]  /*83c0*/  BSYNC B1 ;  /* 0x0000000000017941 */ /* 0x000fea0003800000 */
.L_x_204:
        /* <DEDUP_REMOVED lines=12> */
.L_x_207:
[----:B------:R-:W-:Y:S05]  /*8490*/  BSYNC B1 ;  /* 0x0000000000017941 */ /* 0x000fea0003800000 */
.L_x_206:
        /* <DEDUP_REMOVED lines=12> */
.L_x_209:
[----:B------:R-:W-:Y:S05]  /*8560*/  BSYNC B1 ;  /* 0x0000000000017941 */ /* 0x000fea0003800000 */
.L_x_208:
        /* <DEDUP_REMOVED lines=9> */
.L_x_211:
[----:B------:R-:W-:Y:S05]  /*8600*/  BSYNC B1 ;  /* 0x0000000000017941 */ /* 0x000fea0003800000 */
.L_x_210:
        /* <DEDUP_REMOVED lines=9> */
.L_x_213:
[----:B------:R-:W-:Y:S05]  /*86a0*/  BSYNC B1 ;  /* 0x0000000000017941 */ /* 0x000fea0003800000 */
.L_x_212:
        /* <DEDUP_REMOVED lines=12> */
.L_x_215:
[----:B------:R-:W-:Y:S05]  /*8770*/  BSYNC B1 ;  /* 0x0000000000017941 */ /* 0x000fea0003800000 */
.L_x_214:
        /* <DEDUP_REMOVED lines=12> */
.L_x_217:
[----:B------:R-:W-:Y:S05]  /*8840*/  BSYNC B1 ;  /* 0x0000000000017941 */ /* 0x000fea0003800000 */
.L_x_216:
        /* <DEDUP_REMOVED lines=9> */
.L_x_219:
[----:B------:R-:W-:Y:S05]  /*88e0*/  BSYNC B1 ;  /* 0x0000000000017941 */ /* 0x000fea0003800000 */
.L_x_218:
        /* <DEDUP_REMOVED lines=9> */
.L_x_221:
[----:B------:R-:W-:Y:S05]  /*8980*/  BSYNC B1 ;  /* 0x0000000000017941 */ /* 0x000fea0003800000 */
.L_x_220:
        /* <DEDUP_REMOVED lines=12> */
.L_x_223:
[----:B------:R-:W-:Y:S05]  /*8a50*/  BSYNC B1 ;  /* 0x0000000000017941 */ /* 0x000fea0003800000 */
.L_x_222:
        /* <DEDUP_REMOVED lines=12> */
.L_x_225:
[----:B------:R-:W-:Y:S05]  /*8b20*/  BSYNC B1 ;  /* 0x0000000000017941 */ /* 0x000fea0003800000 */
.L_x_224:
        /* <DEDUP_REMOVED lines=9> */
.L_x_227:
[----:B------:R-:W-:Y:S05]  /*8bc0*/  BSYNC B1 ;  /* 0x0000000000017941 */ /* 0x000fea0003800000 */
.L_x_226:
        /* <DEDUP_REMOVED lines=9> */
.L_x_229:
[----:B------:R-:W-:Y:S05]  /*8c60*/  BSYNC B1 ;  /* 0x0000000000017941 */ /* 0x000fea0003800000 */
.L_x_228:
        /* <DEDUP_REMOVED lines=12> */
.L_x_231:
[----:B------:R-:W-:Y:S05]  /*8d30*/  BSYNC B1 ;  /* 0x0000000000017941 */ /* 0x000fea0003800000 */
.L_x_230:
        /* <DEDUP_REMOVED lines=12> */
.L_x_233:
[----:B------:R-:W-:Y:S05]  /*8e00*/  BSYNC B1 ;  /* 0x0000000000017941 */ /* 0x000fea0003800000 */
.L_x_232:
        /* <DEDUP_REMOVED lines=9> */
.L_x_235:
[----:B------:R-:W-:Y:S05]  /*8ea0*/  BSYNC B1 ;  /* 0x0000000000017941 */ /* 0x000fea0003800000 */
.L_x_234:
        /* <DEDUP_REMOVED lines=9> */
.L_x_237:
[----:B------:R-:W-:Y:S05]  /*8f40*/  BSYNC B1 ;  /* 0x0000000000017941 */ /* 0x000fea0003800000 */
.L_x_236:
        /* <DEDUP_REMOVED lines=12> */
.L_x_239:
[----:B------:R-:W-:Y:S05]  /*9010*/  BSYNC B1 ;  /* 0x0000000000017941 */ /* 0x000fea0003800000 */
.L_x_238:
        /* <DEDUP_REMOVED lines=12> */
.L_x_241:
[----:B------:R-:W-:Y:S05]  /*90e0*/  BSYNC B1 ;  /* 0x0000000000017941 */ /* 0x000fea0003800000 */
.L_x_240:
        /* <DEDUP_REMOVED lines=9> */
.L_x_243:
[----:B------:R-:W-:Y:S05]  /*9180*/  BSYNC B1 ;  /* 0x0000000000017941 */ /* 0x000fea0003800000 */
.L_x_242:
        /* <DEDUP_REMOVED lines=9> */
.L_x_245:
[----:B------:R-:W-:Y:S05]  /*9220*/  BSYNC B1 ;  /* 0x0000000000017941 */ /* 0x000fea0003800000 */
.L_x_244:
        /* <DEDUP_REMOVED lines=12> */
.L_x_247:
[----:B------:R-:W-:Y:S05]  /*92f0*/  BSYNC B1 ;  /* 0x0000000000017941 */ /* 0x000fea0003800000 */
.L_x_246:
        /* <DEDUP_REMOVED lines=12> */
.L_x_249:
[----:B------:R-:W-:Y:S05]  /*93c0*/  BSYNC B1 ;  /* 0x0000000000017941 */ /* 0x000fea0003800000 */
.L_x_248:
        /* <DEDUP_REMOVED lines=9> */
.L_x_251:
[----:B------:R-:W-:Y:S05]  /*9460*/  BSYNC B1 ;  /* 0x0000000000017941 */ /* 0x000fea0003800000 */
.L_x_250:
        /* <DEDUP_REMOVED lines=9> */
.L_x_253:
[----:B------:R-:W-:Y:S05]  /*9500*/  BSYNC B1 ;  /* 0x0000000000017941 */ /* 0x000fea0003800000 */
.L_x_252:
        /* <DEDUP_REMOVED lines=12> */
.L_x_255:
[----:B------:R-:W-:Y:S05]  /*95d0*/  BSYNC B1 ;  /* 0x0000000000017941 */ /* 0x000fea0003800000 */
.L_x_254:
        /* <DEDUP_REMOVED lines=12> */
.L_x_257:
[----:B------:R-:W-:Y:S05]  /*96a0*/  BSYNC B1 ;  /* 0x0000000000017941 */ /* 0x000fea0003800000 */
.L_x_256:
        /* <DEDUP_REMOVED lines=9> */
.L_x_259:
[----:B------:R-:W-:Y:S05]  /*9740*/  BSYNC B1 ;  /* 0x0000000000017941 */ /* 0x000fea0003800000 */
.L_x_258:
        /* <DEDUP_REMOVED lines=9> */
.L_x_261:
[----:B------:R-:W-:Y:S05]  /*97e0*/  BSYNC B1 ;  /* 0x0000000000017941 */ /* 0x000fea0003800000 */
.L_x_260:
        /* <DEDUP_REMOVED lines=12> */
.L_x_263:
[----:B------:R-:W-:Y:S05]  /*98b0*/  BSYNC B1 ;  /* 0x0000000000017941 */ /* 0x000fea0003800000 */
.L_x_262:
        /* <DEDUP_REMOVED lines=12> */
.L_x_265:
[----:B------:R-:W-:Y:S05]  /*9980*/  BSYNC B1 ;  /* 0x0000000000017941 */ /* 0x000fea0003800000 */
.L_x_264:
        /* <DEDUP_REMOVED lines=9> */
.L_x_267:
[----:B------:R-:W-:Y:S05]  /*9a20*/  BSYNC B1 ;  /* 0x0000000000017941 */ /* 0x000fea0003800000 */
.L_x_266:
        /* <DEDUP_REMOVED lines=9> */
.L_x_269:
[----:B------:R-:W-:Y:S05]  /*9ac0*/  BSYNC B1 ;  /* 0x0000000000017941 */ /* 0x000fea0003800000 */
.L_x_268:
        /* <DEDUP_REMOVED lines=12> */
.L_x_271:
[----:B------:R-:W-:Y:S05]  /*9b90*/  BSYNC B1 ;  /* 0x0000000000017941 */ /* 0x000fea0003800000 */
.L_x_270:
        /* <DEDUP_REMOVED lines=12> */
.L_x_273:
[----:B------:R-:W-:Y:S05]  /*9c60*/  BSYNC B1 ;  /* 0x0000000000017941 */ /* 0x000fea0003800000 */
.L_x_272:
        /* <DEDUP_REMOVED lines=9> */
.L_x_275:
[----:B------:R-:W-:Y:S05]  /*9d00*/  BSYNC B1 ;  /* 0x0000000000017941 */ /* 0x000fea0003800000 */
.L_x_274:
[----:B012-45:R-:W-:Y:S01]  /*9d10*/  HADD2.F32 R9, -RZ, R224.H0_H0 ;  /* 0x200000e0ff097230 */ /* 0x037fe20000004100 */
        /* <DEDUP_REMOVED lines=8> */
.L_x_277:
[----:B------:R-:W-:Y:S05]  /*9da0*/  BSYNC B1 ;  /* 0x0000000000017941 */ /* 0x000fea0003800000 */
.L_x_276:
[----:B0----5:R-:W-:Y:S01]  /*9db0*/  HADD2.F32 R7, -RZ, R224.H0_H0 ;  /* 0x200000e0ff077230 */ /* 0x021fe20000004100 */
[----:B------:R-:W-:Y:S01]  /*9dc0*/  ISETP.GT.AND P1, PT, R0, 0x79, P1 ;  /* 0x000000790000780c */ /* 0x000fe20000f24270 */
[----:B------:R-:W-:Y:S01]  /*9dd0*/  @P2 IMAD.MOV.U32 R6, RZ, RZ, R226 ;  /* 0x000000ffff062224 */ /* 0x000fe200078e00e2 */
[----:B------:R-:W-:Y:S01]  /*9de0*/  IADD3 R161, P0, R17, 0x100, RZ ;  /* 0x0000010011a17810 */ /* 0x000fe20007f1e0ff */
[----:B------:R-:W-:Y:S01]  /*9df0*/  BSSY B1, `(.L_x_278) ;  /* 0x000000a000017945 */ /* 0x000fe20003800000 */
[----:B------:R-:W-:-:S03]  /*9e00*/  FMUL R7, R7, R16 ;  /* 0x0000001007077220 */ /* 0x000fc60000400000 */
[----:B------:R-:W-:Y:S02]  /*9e10*/  IMAD.X R9, RZ, RZ, UR7, P0 ;  /* 0x00000007ff097e24 */ /* 0x000fe400080e06ff */
[----:B------:R-:W-:-:S05]  /*9e20*/  FFMA R7, R214, R2, R7 ;  /* 0x00000002d6077223 */ /* 0x000fca0000000007 */
[----:B------:R-:W-:-:S04]  /*9e30*/  F2FP.F16.F32.PACK_AB R7, RZ, R7 ;  /* 0x00000007ff07723e */ /* 0x000fc800000000ff */
[----:B------:R-:W-:Y:S01]  /*9e40*/  PRMT R8, R7, 0x7610, R8 ;  /* 0x0000761007087816 */ /* 0x000fe20000000008 */
[----:B------:R-:W-:-:S05]  /*9e50*/  @P2 IMAD.MOV.U32 R7, RZ, RZ, R227 ;  /* 0x000000ffff072224 */ /* 0x000fca00078e00e3 */
[----:B------:R0:W-:Y:S01]  /*9e60*/  @P2 STG.E.U16 desc[UR36][R6.64+0xf0], R8 ;  /* 0x0000f00806002986 */ /* 0x0001e2000c101524 */
[----:B------:R-:W-:Y:S05]  /*9e70*/  @!P1 BRA `(.L_x_279) ;  /* 0x0000000000049947 */ /* 0x000fea0003800000 */
[----:B------:R2:W5:Y:S02]  /*9e80*/  LDG.E.LTC128B.U16 R224, desc[UR36][R10.64+0xf2] ;  /* 0x0000f2240ae07981 */ /* 0x000564000c1e1520 */
.L_x_279:
[----:B------:R-:W-:Y:S05]  /*9e90*/  BSYNC B1 ;  /* 0x0000000000017941 */ /* 0x000fea0003800000 */
.L_x_278:
[----:B0----5:R-:W-:Y:S01]  /*9ea0*/  HADD2.F32 R7, -RZ, R224.H0_H0 ;  /* 0x200000e0ff077230 */ /* 0x021fe20000004100 */
[----:B------:R-:W-:Y:S01]  /*9eb0*/  ISETP.GT.AND P0, PT, R3, 0x100, PT ;  /* 0x000001000300780c */ /* 0x000fe20003f04270 */
[----:B------:R-:W-:-:S03]  /*9ec0*/  IMAD R6, R9, R14, RZ ;  /* 0x0000000e09067224 */ /* 0x000fc600078e02ff */
[----:B------:R-:W-:Y:S01]  /*9ed0*/  FMUL R8, R7, R16 ;  /* 0x0000001007087220 */ /* 0x000fe20000400000 */
[C---:B------:R-:W-:Y:S01]  /*9ee0*/  IMAD R159, R161.reuse, R15, R6 ;  /* 0x0000000fa19f7224 */ /* 0x040fe200078e0206 */
[----:B------:R-:W-:Y:S01]  /*9ef0*/  ISETP.GT.AND P4, PT, R0, RZ, P0 ;  /* 0x000000ff0000720c */ /* 0x000fe20000784270 */
[----:B------:R-:W-:-:S04]  /*9f00*/  IMAD.WIDE.U32 R6, R161, R14, R20 ;  /* 0x0000000ea1067225 */ /* 0x000fc800078e0014 */
[----:B------:R-:W-:Y:S01]  /*9f10*/  FFMA R215, R215, R2, R8 ;  /* 0x00000002d7d77223 */ /* 0x000fe20000000008 */
[----:B------:R-:W-:Y:S02]  /*9f20*/  IADD3 R7, R7, R159, RZ ;  /* 0x0000009f07077210 */ /* 0x000fe40007ffe0ff */
[C---:B------:R-:W-:Y:S02]  /*9f30*/  LEA R8, P2, R6.reuse, R12, 0x1 ;  /* 0x0000000c06087211 */ /* 0x040fe400078408ff */
[----:B------:R-:W-:Y:S02]  /*9f40*/  F2FP.F16.F32.PACK_AB R215, RZ, R215 ;  /* 0x000000d7ffd7723e */ /* 0x000fe400000000ff */
[----:B------:R-:W-:-:S03]  /*9f50*/  LEA.HI.X R9, R6, R13, R7, 0x1, P2 ;  /* 0x0000000d06097211 */ /* 0x000fc600010f0c07 */
[----:B------:R0:W-:Y:S04]  /*9f60*/  @P1 STG.E.U16 desc[UR36][R226.64+0xf2], R215 ;  /* 0x0000f2d7e2001986 */ /* 0x0001e8000c101524 */
[----:B------:R4:W1:Y:S01]  /*9f70*/  @P4 LDG.E.LTC128B.U16 R224, desc[UR36][R8.64] ;  /* 0x0000002408e04981 */ /* 0x000862000c1e1520 */
[----:B------:R-:W-:Y:S01]  /*9f80*/  IMAD.U32 R155, RZ, RZ, UR8 ;  /* 0x00000008ff9b7e24 */ /* 0x000fe2000f8e00ff */
[----:B------:R-:W-:Y:S01]  /*9f90*/  MOV R152, UR9 ;  /* 0x0000000900987c02 */ /* 0x000fe20008000f00 */
[----:B------:R-:W-:Y:S01]  /*9fa0*/  IMAD.U32 R157, RZ, RZ, UR8 ;  /* 0x00000008ff9d7e24 */ /* 0x000fe2000f8e00ff */
[----:B------:R-:W-:Y:S01]  /*9fb0*/  ISETP.GT.AND P2, PT, R0, 0x1, P0 ;  /* 0x000000010000780c */ /* 0x000fe20000744270 */
[----:B------:R-:W-:Y:S01]  /*9fc0*/  IMAD.SHL.U32 R155, R155, 0x200, RZ ;  /* 0x000002009b9b7824 */ /* 0x000fe200078e00ff */
[----:B------:R-:W-:Y:S01]  /*9fd0*/  BSSY B1, `(.L_x_280) ;  /* 0x0000011000017945 */ /* 0x000fe20003800000 */
[----:B------:R-:W-:Y:S01]  /*9fe0*/  IMAD.WIDE.U32 R6, R161, R14, R18 ;  /* 0x0000000ea1067225 */ /* 0x000fe200078e0012 */
[----:B------:R-:W-:-:S02]  /*9ff0*/  SHF.L.U64.HI R157, R157, 0x9, R152 ;  /* 0x000000099d9d7819 */ /* 0x000fc40000010298 */
[----:B----4-:R-:W-:Y:S01]  /*a000*/  IADD3 R8, P1, R155, R4, RZ ;  /* 0x000000049b087210 */ /* 0x010fe20007f3e0ff */
[----:B------:R-:W-:-:S04]  /*a010*/  IMAD.IADD R7, R159, 0x1, R7 ;  /* 0x000000019f077824 */ /* 0x000fc800078e0207 */
[----:B------:R-:W-:Y:S02]  /*a020*/  IMAD.X R9, R157, 0x1, R5, P1 ;  /* 0x000000019d097824 */ /* 0x000fe400008e0605 */
[----:B-123--:R-:W-:-:S05]  /*a030*/  HADD2.F32 R11, -RZ, R224.H0_H0 ;  /* 0x200000e0ff0b7230 */ /* 0x00efca0000004100 */
[----:B------:R-:W-:Y:S01]  /*a040*/  FMUL R153, R11, R16 ;  /* 0x000000100b997220 */ /* 0x000fe20000400000 */
[----:B------:R-:W-:-:S04]  /*a050*/  IMAD.WIDE.U32 R10, R22, UR43, R6 ;  /* 0x0000002b160a7c25 */ /* 0x000fc8000f8e0006 */
[----:B------:R-:W-:Y:S01]  /*a060*/  FFMA R153, R88, R2, R153 ;  /* 0x0000000258997223 */ /* 0x000fe20000000099 */
[----:B------:R-:W-:Y:S01]  /*a070*/  IMAD.IADD R7, R23, 0x1, R11 ;  /* 0x0000000117077824 */ /* 0x000fe200078e020b */
[----:B------:R-:W-:-:S03]  /*a080*/  LEA R6, P3, R10, R12, 0x1 ;  /* 0x0000000c0a067211 */ /* 0x000fc600078608ff */
[----:B------:R-:W-:Y:S02]  /*a090*/  F2FP.F16.F32.PACK_AB R153, RZ, R153 ;  /* 0x00000099ff99723e */ /* 0x000fe400000000ff */
[----:B------:R-:W-:-:S03]  /*a0a0*/  LEA.HI.X R7, R10, R13, R7, 0x1, P3 ;  /* 0x0000000d0a077211 */ /* 0x000fc600018f0c07 */
[----:B------:R0:W-:Y:S01]  /*a0b0*/  @P4 STG.E.U16 desc[UR36][R8.64], R153 ;  /* 0x0000009908004986 */ /* 0x0001e2000c101524 */
[----:B------:R-:W-:Y:S05]  /*a0c0*/  @!P2 BRA `(.L_x_281) ;  /* 0x000000000004a947 */ /* 0x000fea0003800000 */
[----:B------:R1:W5:Y:S02]  /*a0d0*/  LDG.E.LTC128B.U16 R224, desc[UR36][R6.64+0x2] ;  /* 0x0000022406e07981 */ /* 0x000364000c1e1520 */
.L_x_281:
[----:B------:R-:W-:Y:S05]  /*a0e0*/  BSYNC B1 ;  /* 0x0000000000017941 */ /* 0x000fea0003800000 */
.L_x_280:
[----:B-----5:R-:W-:Y:S01]  /*a0f0*/  HADD2.F32 R11, -RZ, R224.H0_H0 ;  /* 0x200000e0ff0b7230 */ /* 0x020fe20000004100 */
[----:B------:R-:W-:Y:S01]  /*a100*/  ISETP.GT.AND P1, PT, R3, 0x108, PT ;  /* 0x000001080300780c */ /* 0x000fe20003f24270 */
[----:B0-----:R-:W-:Y:S01]  /*a110*/  IMAD.WIDE.U32 R152, R161, R14, R218 ;  /* 0x0000000ea1987225 */ /* 0x001fe200078e00da */
[----:B------:R-:W-:Y:S03]  /*a120*/  BSSY B1, `(.L_x_282) ;  /* 0x000000e000017945 */ /* 0x000fe60003800000 */
[----:B------:R-:W-:Y:S01]  /*a130*/  FMUL R10, R11, R16 ;  /* 0x000000100b0a7220 */ /* 0x000fe20000400000 */
[----:B------:R-:W-:Y:S02]  /*a140*/  ISETP.GT.AND P3, PT, R0, RZ, P1 ;  /* 0x000000ff0000720c */ /* 0x000fe40000f64270 */
[----:B------:R-:W-:Y:S01]  /*a150*/  IADD3 R159, R159, R153, RZ ;  /* 0x000000999f9f7210 */ /* 0x000fe20007ffe0ff */
[----:B------:R-:W-:Y:S01]  /*a160*/  FFMA R10, R89, R2, R10 ;  /* 0x00000002590a7223 */ /* 0x000fe2000000000a */
[----:B------:R-:W-:-:S02]  /*a170*/  IADD3 R11, P4, R216, R152, RZ ;  /* 0x00000098d80b7210 */ /* 0x000fc40007f9e0ff */
[----:B------:R-:W-:Y:S02]  /*a180*/  IADD3 R152, P5, R18, R152, RZ ;  /* 0x0000009812987210 */ /* 0x000fe40007fbe0ff */
[----:B------:R-:W-:Y:S01]  /*a190*/  F2FP.F16.F32.PACK_AB R89, RZ, R10 ;  /* 0x0000000aff59723e */ /* 0x000fe200000000ff */
[----:B------:R-:W-:Y:S01]  /*a1a0*/  IMAD.X R88, R159, 0x1, R21, P4 ;  /* 0x000000019f587824 */ /* 0x000fe200020e0615 */
[----:B------:R-:W-:-:S03]  /*a1b0*/  LEA R10, P4, R11, R12, 0x1 ;  /* 0x0000000c0b0a7211 */ /* 0x000fc600078808ff */
[----:B------:R0:W-:Y:S01]  /*a1c0*/  @P2 STG.E.U16 desc[UR36][R8.64+0x2], R89 ;  /* 0x0000025908002986 */ /* 0x0001e2000c101524 */
[----:B------:R-:W-:Y:S01]  /*a1d0*/  LEA.HI.X R11, R11, R13, R88, 0x1, P4 ;  /* 0x0000000d0b0b7211 */ /* 0x000fe200020f0c58 */
[----:B------:R-:W-:Y:S08]  /*a1e0*/  @!P3 BRA `(.L_x_283) ;  /* 0x000000000004b947 */ /* 0x000ff00003800000 */
[----:B------:R2:W5:Y:S02]  /*a1f0*/  LDG.E.LTC128B.U16 R224, desc[UR36][R10.64] ;  /* 0x000000240ae07981 */ /* 0x000564000c1e1520 */
.L_x_283:
[----:B------:R-:W-:Y:S05]  /*a200*/  BSYNC B1 ;  /* 0x0000000000017941 */ /* 0x000fea0003800000 */
.L_x_282:
[----:B--2--5:R-:W-:Y:S01]  /*a210*/  HADD2.F32 R11, -RZ, R224.H0_H0 ;  /* 0x200000e0ff0b7230 */ /* 0x024fe20000004100 */
[----:B------:R-:W-:Y:S01]  /*a220*/  IADD3 R88, P4, R8, R221, RZ ;  /* 0x000000dd08587210 */ /* 0x000fe20007f9e0ff */
[----:B------:R-:W-:Y:S01]  /*a230*/  IMAD.X R153, R19, 0x1, R159, P5 ;  /* 0x0000000113997824 */ /* 0x000fe200028e069f */
[----:B------:R-:W-:Y:S01]  /*a240*/  ISETP.GT.AND P2, PT, R0, 0x1, P1 ;  /* 0x000000010000780c */ /* 0x000fe20000f44270 */
[----:B------:R-:W-:Y:S01]  /*a250*/  BSSY B1, `(.L_x_284) ;  /* 0x000000c000017945 */ /* 0x000fe20003800000 */
[----:B------:R-:W-:Y:S01]  /*a260*/  FMUL R11, R11, R16 ;  /* 0x000000100b0b7220 */ /* 0x000fe20000400000 */
[----:B------:R-:W-:Y:S01]  /*a270*/  IMAD.WIDE.U32 R152, R22, UR43, R152 ;  /* 0x0000002b16987c25 */ /* 0x000fe2000f8e0098 */
[----:B0-----:R-:W-:-:S03]  /*a280*/  IADD3.X R89, R9, R220, RZ, P4, !PT ;  /* 0x000000dc09597210 */ /* 0x001fc600027fe4ff */
        /* <DEDUP_REMOVED lines=8> */
.L_x_285:
[----:B------:R-:W-:Y:S05]  /*a310*/  BSYNC B1 ;  /* 0x0000000000017941 */ /* 0x000fea0003800000 */
.L_x_284:
[----:B0----5:R-:W-:Y:S01]  /*a320*/  HADD2.F32 R89, -RZ, R224.H0_H0 ;  /* 0x200000e0ff597230 */ /* 0x021fe20000004100 */
        /* <DEDUP_REMOVED lines=10> */
.L_x_287:
[----:B------:R-:W-:Y:S05]  /*a3d0*/  BSYNC B1 ;  /* 0x0000000000017941 */ /* 0x000fea0003800000 */
.L_x_286:
        /* <DEDUP_REMOVED lines=9> */
.L_x_289:
[----:B------:R-:W-:Y:S05]  /*a470*/  BSYNC B1 ;  /* 0x0000000000017941 */ /* 0x000fea0003800000 */
.L_x_288:
        /* <DEDUP_REMOVED lines=9> */
.L_x_291:
[----:B------:R-:W-:Y:S05]  /*a510*/  BSYNC B1 ;  /* 0x0000000000017941 */ /* 0x000fea0003800000 */
.L_x_290:
[----:B-----5:R-:W-:Y:S01]  /*a520*/  HADD2.F32 R89, -RZ, R224.H0_H0 ;  /* 0x200000e0ff597230 */ /* 0x020fe20000004100 */
[----:B0-----:R-:W-:Y:S01]  /*a530*/  IADD3 R88, P2, P3, R221, R4, R155 ;  /* 0x00000004dd587210 */ /* 0x001fe20007b5e09b */
[----:B------:R-:W-:Y:S01]  /*a540*/  BSSY B1, `(.L_x_292) ;  /* 0x0000009000017945 */ /* 0x000fe20003800000 */
[----:B------:R-:W-:Y:S02]  /*a550*/  ISETP.GT.AND P5, PT, R0, 0x9, P1 ;  /* 0x000000090000780c */ /* 0x000fe40000fa4270 */
[----:B------:R-:W-:-:S04]  /*a560*/  FMUL R89, R89, R16 ;  /* 0x0000001059597220 */ /* 0x000fc80000400000 */
[----:B------:R-:W-:-:S05]  /*a570*/  FFMA R89, R94, R2, R89 ;  /* 0x000000025e597223 */ /* 0x000fca0000000059 */
[----:B------:R-:W-:Y:S02]  /*a580*/  F2FP.F16.F32.PACK_AB R90, RZ, R89 ;  /* 0x00000059ff5a723e */ /* 0x000fe400000000ff */
[----:B------:R-:W-:-:S05]  /*a590*/  IADD3.X R89, R220, R5, R157, P2, P3 ;  /* 0x00000005dc597210 */ /* 0x000fca00017e649d */
[----:B------:R0:W-:Y:S01]  /*a5a0*/  @P4 STG.E.U16 desc[UR36][R88.64+0x10], R90 ;  /* 0x0000105a58004986 */ /* 0x0001e2000c101524 */
[----:B------:R-:W-:Y:S05]  /*a5b0*/  @!P5 BRA `(.L_x_293) ;  /* 0x000000000004d947 */ /* 0x000fea0003800000 */
[----:B------:R0:W5:Y:S02]  /*a5c0*/  LDG.E.LTC128B.U16 R224, desc[UR36][R10.64+0x12] ;  /* 0x000012240ae07981 */ /* 0x000164000c1e1520 */
.L_x_293:
[----:B------:R-:W-:Y:S05]  /*a5d0*/  BSYNC B1 ;  /* 0x0000000000017941 */ /* 0x000fea0003800000 */
.L_x_292:
[----:B-----5:R-:W-:Y:S01]  /*a5e0*/  HADD2.F32 R91, -RZ, R224.H0_H0 ;  /* 0x200000e0ff5b7230 */ /* 0x020fe20000004100 */
[----:B------:R-:W-:Y:S01]  /*a5f0*/  ISETP.GT.AND P2, PT, R0, 0x10, P0 ;  /* 0x000000100000780c */ /* 0x000fe20000744270 */
[----:B------:R-:W-:Y:S03]  /*a600*/  BSSY B1, `(.L_x_294) ;  /* 0x0000007000017945 */ /* 0x000fe60003800000 */
[----:B0-----:R-:W-:-:S04]  /*a610*/  FMUL R90, R91, R16 ;  /* 0x000000105b5a7220 */ /* 0x001fc80000400000 */
[----:B------:R-:W-:-:S05]  /*a620*/  FFMA R90, R95, R2, R90 ;  /* 0x000000025f5a7223 */ /* 0x000fca000000005a */
[----:B------:R-:W-:-:S05]  /*a630*/  F2FP.F16.F32.PACK_AB R90, RZ, R90 ;  /* 0x0000005aff5a723e */ /* 0x000fca00000000ff */
[----:B------:R0:W-:Y:S01]  /*a640*/  @P5 STG.E.U16 desc[UR36][R88.64+0x12], R90 ;  /* 0x0000125a58005986 */ /* 0x0001e2000c101524 */
[----:B------:R-:W-:Y:S05]  /*a650*/  @!P2 BRA `(.L_x_295) ;  /* 0x000000000004a947 */ /* 0x000fea0003800000 */
[----:B------:R0:W5:Y:S02]  /*a660*/  LDG.E.LTC128B.U16 R224, desc[UR36][R6.64+0x20] ;  /* 0x0000202406e07981 */ /* 0x000164000c1e1520 */
.L_x_295:
[----:B------:R-:W-:Y:S05]  /*a670*/  BSYNC B1 ;  /* 0x0000000000017941 */ /* 0x000fea0003800000 */
.L_x_294:
[----:B-----5:R-:W-:Y:S01]  /*a680*/  HADD2.F32 R91, -RZ, R224.H0_H0 ;  /* 0x200000e0ff5b7230 */ /* 0x020fe20000004100 */
        /* <DEDUP_REMOVED lines=8> */
.L_x_297:
[----:B------:R-:W-:Y:S05]  /*a710*/  BSYNC B1 ;  /* 0x0000000000017941 */ /* 0x000fea0003800000 */
.L_x_296:
        /* <DEDUP_REMOVED lines=9> */
.L_x_299:
[----:B------:R-:W-:Y:S05]  /*a7b0*/  BSYNC B1 ;  /* 0x0000000000017941 */ /* 0x000fea0003800000 */
.L_x_298:
        /* <DEDUP_REMOVED lines=9> */
.L_x_301:
[----:B------:R-:W-:Y:S05]  /*a850*/  BSYNC B1 ;  /* 0x0000000000017941 */ /* 0x000fea0003800000 */
.L_x_300:
        /* <DEDUP_REMOVED lines=9> */
.L_x_303:
[----:B------:R-:W-:Y:S05]  /*a8f0*/  BSYNC B1 ;  /* 0x0000000000017941 */ /* 0x000fea0003800000 */
.L_x_302:
        /* <DEDUP_REMOVED lines=9> */
.L_x_305:
[----:B------:R-:W-:Y:S05]  /*a990*/  BSYNC B1 ;  /* 0x0000000000017941 */ /* 0x000fea0003800000 */
.L_x_304:
        /* <DEDUP_REMOVED lines=9> */
.L_x_307:
[----:B------:R-:W-:Y:S05]  /*aa30*/  BSYNC B1 ;  /* 0x0000000000017941 */ /* 0x000fea0003800000 */
.L_x_306:
        /* <DEDUP_REMOVED lines=9> */
.L_x_309:
[----:B------:R-:W-:Y:S05]  /*aad0*/  BSYNC B1 ;  /* 0x0000000000017941 */ /* 0x000fea0003800000 */
.L_x_308:
        /* <DEDUP_REMOVED lines=9> */
.L_x_311:
[----:B------:R-:W-:Y:S05]  /*ab70*/  BSYNC B1 ;  /* 0x0000000000017941 */ /* 0x000fea0003800000 */
.L_x_310:
        /* <DEDUP_REMOVED lines=9> */
.L_x_313:
[----:B------:R-:W-:Y:S05]  /*ac10*/  BSYNC B1 ;  /* 0x0000000000017941 */ /* 0x000fea0003800000 */
.L_x_312:
        /* <DEDUP_REMOVED lines=9> */
.L_x_315:
[----:B------:R-:W-:Y:S05]  /*acb0*/  BSYNC B1 ;  /* 0x0000000000017941 */ /* 0x000fea0003800000 */
.L_x_314:
        /* <DEDUP_REMOVED lines=9> */
.L_x_317:
[----:B------:R-:W-:Y:S05]  /*ad50*/  BSYNC B1 ;  /* 0x0000000000017941 */ /* 0x000fea0003800000 */
.L_x_316:
        /* <DEDUP_REMOVED lines=9> */
.L_x_319:
[----:B------:R-:W-:Y:S05]  /*adf0*/  BSYNC B1 ;  /* 0x0000000000017941 */ /* 0x000fea0003800000 */
.L_x_318:
        /* <DEDUP_REMOVED lines=9> */
.L_x_321:
[----:B------:R-:W-:Y:S05]  /*ae90*/  BSYNC B1 ;  /* 0x0000000000017941 */ /* 0x000fea0003800000 */
.L_x_320:
        /* <DEDUP_REMOVED lines=9> */
.L_x_323:
[----:B------:R-:W-:Y:S05]  /*af30*/  BSYNC B1 ;  /* 0x0000000000017941 */ /* 0x000fea0003800000 */
.L_x_322:
        /* <DEDUP_REMOVED lines=9> */
.L_x_325:
[----:B------:R-:W-:Y:S05]  /*afd0*/  BSYNC B1 ;  /* 0x0000000000017941 */ /* 0x000fea0003800000 */
.L_x_324:
        /* <DEDUP_REMOVED lines=9> */
.L_x_327:
[----:B------:R-:W-:Y:S05]  /*b070*/  BSYNC B1 ;  /* 0x0000000000017941 */ /* 0x000fea0003800000 */
.L_x_326:
        /* <DEDUP_REMOVED lines=9> */
.L_x_329:
[----:B------:R-:W-:Y:S05]  /*b110*/  BSYNC B1 ;  /* 0x0000000000017941 */ /* 0x000fea0003800000 */
.L_x_328:
        /* <DEDUP_REMOVED lines=9> */
.L_x_331:
[----:B------:R-:W-:Y:S05]  /*b1b0*/  BSYNC B1 ;  /* 0x0000000000017941 */ /* 0x000fea0003800000 */
.L_x_330:
        /* <DEDUP_REMOVED lines=9> */
.L_x_333:
[----:B------:R-:W-:Y:S05]  /*b250*/  BSYNC B1 ;  /* 0x0000000000017941 */ /* 0x000fea0003800000 */
.L_x_332:
        /* <DEDUP_REMOVED lines=9> */
.L_x_335:
[----:B------:R-:W-:Y:S05]  /*b2f0*/  BSYNC B1 ;  /* 0x0000000000017941 */ /* 0x000fea0003800000 */
.L_x_334:
        /* <DEDUP_REMOVED lines=9> */
.L_x_337:
[----:B------:R-:W-:Y:S05]  /*b390*/  BSYNC B1 ;  /* 0x0000000000017941 */ /* 0x000fea0003800000 */
.L_x_336:
        /* <DEDUP_REMOVED lines=9> */
.L_x_339:
[----:B------:R-:W-:Y:S05]  /*b430*/  BSYNC B1 ;  /* 0x0000000000017941 */ /* 0x000fea0003800000 */
.L_x_338:
        /* <DEDUP_REMOVED lines=9> */
.L_x_341:
[----:B------:R-:W-:Y:S05]  /*b4d0*/  BSYNC B1 ;  /* 0x0000000000017941 */ /* 0x000fea0003800000 */
.L_x_340:
        /* <DEDUP_REMOVED lines=9> */
.L_x_343:
[----:B------:R-:W-:Y:S05]  /*b570*/  BSYNC B1 ;  /* 0x0000000000017941 */ /* 0x000fea0003800000 */
.L_x_342:
        /* <DEDUP_REMOVED lines=9> */
.L_x_345:
[----:B------:R-:W-:Y:S05]  /*b610*/  BSYNC B1 ;  /* 0x0000000000017941 */ /* 0x000fea0003800000 */
.L_x_344:
        /* <DEDUP_REMOVED lines=9> */
.L_x_347:
[----:B------:R-:W-:Y:S05]  /*b6b0*/  BSYNC B1 ;  /* 0x0000000000017941 */ /* 0x000fea0003800000 */
.L_x_346:
        /* <DEDUP_REMOVED lines=9> */
.L_x_349:
[----:B------:R-:W-:Y:S05]  /*b750*/  BSYNC B1 ;  /* 0x0000000000017941 */ /* 0x000fea0003800000 */
.L_x_348:
        /* <DEDUP_REMOVED lines=9> */
.L_x_351:
[----:B------:R-:W-:Y:S05]  /*b7f0*/  BSYNC B1 ;  /* 0x0000000000017941 */ /* 0x000fea0003800000 */
.L_x_350:
        /* <DEDUP_REMOVED lines=9> */
.L_x_353:
[----:B------:R-:W-:Y:S05]  /*b890*/  BSYNC B1 ;  /* 0x0000000000017941 */ /* 0x000fea0003800000 */
.L_x_352:
        /* <DEDUP_REMOVED lines=9> */
.L_x_355:
[----:B------:R-:W-:Y:S05]  /*b930*/  BSYNC B1 ;  /* 0x0000000000017941 */ /* 0x000fea0003800000 */
.L_x_354:
        /* <DEDUP_REMOVED lines=9> */
.L_x_357:
[----:B------:R-:W-:Y:S05]  /*b9d0*/  BSYNC B1 ;  /* 0x0000000000017941 */ /* 0x000fea0003800000 */
.L_x_356:
        /* <DEDUP_REMOVED lines=9> */
.L_x_359:
[----:B------:R-:W-:Y:S05]  /*ba70*/  BSYNC B1 ;  /* 0x0000000000017941 */ /* 0x000fea0003800000 */
.L_x_358:
        /* <DEDUP_REMOVED lines=9> */
.L_x_361:
[----:B------:R-:W-:Y:S05]  /*bb10*/  BSYNC B1 ;  /* 0x0000000000017941 */ /* 0x000fea0003800000 */
.L_x_360:
        /* <DEDUP_REMOVED lines=9> */
.L_x_363:
[----:B------:R-:W-:Y:S05]  /*bbb0*/  BSYNC B1 ;  /* 0x0000000000017941 */ /* 0x000fea0003800000 */
.L_x_362:
        /* <DEDUP_REMOVED lines=9> */
.L_x_365:
[----:B------:R-:W-:Y:S05]  /*bc50*/  BSYNC B1 ;  /* 0x0000000000017941 */ /* 0x000fea0003800000 */
.L_x_364:
        /* <DEDUP_REMOVED lines=9> */
.L_x_367:
[----:B------:R-:W-:Y:S05]  /*bcf0*/  BSYNC B1 ;  /* 0x0000000000017941 */ /* 0x000fea0003800000 */
.L_x_366:
        /* <DEDUP_REMOVED lines=9> */
.L_x_369:
[----:B------:R-:W-:Y:S05]  /*bd90*/  BSYNC B1 ;  /* 0x0000000000017941 */ /* 0x000fea0003800000 */
.L_x_368:
        /* <DEDUP_REMOVED lines=9> */
.L_x_371:
[----:B------:R-:W-:Y:S05]  /*be30*/  BSYNC B1 ;  /* 0x0000000000017941 */ /* 0x000fea0003800000 */
.L_x_370:
        /* <DEDUP_REMOVED lines=9> */
.L_x_373:
[----:B------:R-:W-:Y:S05]  /*bed0*/  BSYNC B1 ;  /* 0x0000000000017941 */ /* 0x000fea0003800000 */
.L_x_372:
        /* <DEDUP_REMOVED lines=9> */
.L_x_375:
[----:B------:R-:W-:Y:S05]  /*bf70*/  BSYNC B1 ;  /* 0x0000000000017941 */ /* 0x000fea0003800000 */
.L_x_374:
        /* <DEDUP_REMOVED lines=9> */
.L_x_377:
[----:B------:R-:W-:Y:S05]  /*c010*/  BSYNC B1 ;  /* 0x0000000000017941 */ /* 0x000fea0003800000 */
.L_x_376:
        /* <DEDUP_REMOVED lines=9> */
.L_x_379:
[----:B------:R-:W-:Y:S05]  /*c0b0*/  BSYNC B1 ;  /* 0x0000000000017941 */ /* 0x000fea0003800000 */
.L_x_378:
        /* <DEDUP_REMOVED lines=9> */
.L_x_381:
[----:B------:R-:W-:Y:S05]  /*c150*/  BSYNC B1 ;  /* 0x0000000000017941 */ /* 0x000fea0003800000 */
.L_x_380:
        /* <DEDUP_REMOVED lines=9> */
.L_x_383:
[----:B------:R-:W-:Y:S05]  /*c1f0*/  BSYNC B1 ;  /* 0x0000000000017941 */ /* 0x000fea0003800000 */
.L_x_382:
        /* <DEDUP_REMOVED lines=9> */
.L_x_385:
[----:B------:R-:W-:Y:S05]  /*c290*/  BSYNC B1 ;  /* 0x0000000000017941 */ /* 0x000fea0003800000 */
.L_x_384:
        /* <DEDUP_REMOVED lines=9> */
.L_x_387:
[----:B------:R-:W-:Y:S05]  /*c330*/  BSYNC B1 ;  /* 0x0000000000017941 */ /* 0x000fea0003800000 */
.L_x_386:
        /* <DEDUP_REMOVED lines=9> */
.L_x_389:
[----:B------:R-:W-:Y:S05]  /*c3d0*/  BSYNC B1 ;  /* 0x0000000000017941 */ /* 0x000fea0003800000 */
.L_x_388:
        /* <DEDUP_REMOVED lines=9> */
.L_x_391:
[----:B------:R-:W-:Y:S05]  /*c470*/  BSYNC B1 ;  /* 0x0000000000017941 */ /* 0x000fea0003800000 */
.L_x_390:
        /* <DEDUP_REMOVED lines=9> */
.L_x_393:
[----:B------:R-:W-:Y:S05]  /*c510*/  BSYNC B1 ;  /* 0x0000000000017941 */ /* 0x000fea0003800000 */
.L_x_392:
        /* <DEDUP_REMOVED lines=9> */
.L_x_395:
[----:B------:R-:W-:Y:S05]  /*c5b0*/  BSYNC B1 ;  /* 0x0000000000017941 */ /* 0x000fea0003800000 */
.L_x_394:
        /* <DEDUP_REMOVED lines=9> */
.L_x_397:
[----:B------:R-:W-:Y:S05]  /*c650*/  BSYNC B1 ;  /* 0x0000000000017941 */ /* 0x000fea0003800000 */
.L_x_396:
        /* <DEDUP_REMOVED lines=9> */
.L_x_399:
[----:B------:R-:W-:Y:S05]  /*c6f0*/  BSYNC B1 ;  /* 0x0000000000017941 */ /* 0x000fea0003800000 */
.L_x_398:
        /* <DEDUP_REMOVED lines=9> */
.L_x_401:
[----:B------:R-:W-:Y:S05]  /*c790*/  BSYNC B1 ;  /* 0x0000000000017941 */ /* 0x000fea0003800000 */
.L_x_400:
        /* <DEDUP_REMOVED lines=9> */
.L_x_403:
[----:B------:R-:W-:Y:S05]  /*c830*/  BSYNC B1 ;  /* 0x0000000000017941 */ /* 0x000fea0003800000 */
.L_x_402:
[----:B-----5:R-:W-:Y:S01]  /*c840*/  HADD2.F32 R7, -RZ, R224.H0_H0 ;  /* 0x200000e0ff077230 */ /* 0x020fe20000004100 */
[----:B------:R-:W-:Y:S01]  /*c850*/  ISETP.GT.AND P1, PT, R0, 0x79, P1 ;  /* 0x000000790000780c */ /* 0x000fe20000f24270 */
[----:B0-----:R-:W-:Y:S01]  /*c860*/  @P2 IMAD.MOV.U32 R6, RZ, RZ, R88 ;  /* 0x000000ffff062224 */ /* 0x001fe200078e0058 */
[----:B------:R-:W-:Y:S01]  /*c870*/  IADD3 R91, P0, R17, 0x180, RZ ;  /* 0x00000180115b7810 */ /* 0x000fe20007f1e0ff */
[----:B------:R-:W-:Y:S01]  /*c880*/  BSSY B1, `(.L_x_404) ;  /* 0x000000a000017945 */ /* 0x000fe20003800000 */
[----:B------:R-:W-:-:S03]  /*c890*/  FMUL R7, R7, R16 ;  /* 0x0000001007077220 */ /* 0x000fc60000400000 */
[----:B------:R-:W-:Y:S02]  /*c8a0*/  IMAD.X R9, RZ, RZ, UR7, P0 ;  /* 0x00000007ff097e24 */ /* 0x000fe400080e06ff */
[----:B------:R-:W-:-:S05]  /*c8b0*/  FFMA R7, R150, R2, R7 ;  /* 0x0000000296077223 */ /* 0x000fca0000000007 */
[----:B------:R-:W-:-:S04]  /*c8c0*/  F2FP.F16.F32.PACK_AB R7, RZ, R7 ;  /* 0x00000007ff07723e */ /* 0x000fc800000000ff */
[----:B------:R-:W-:Y:S02]  /*c8d0*/  PRMT R8, R7, 0x7610, R8 ;  /* 0x0000761007087816 */ /* 0x000fe40000000008 */
[----:B------:R-:W-:-:S05]  /*c8e0*/  @P2 MOV R7, R89 ;  /* 0x0000005900072202 */ /* 0x000fca0000000f00 */
[----:B------:R0:W-:Y:S01]  /*c8f0*/  @P2 STG.E.U16 desc[UR36][R6.64+0xf0], R8 ;  /* 0x0000f00806002986 */ /* 0x0001e2000c101524 */
[----:B------:R-:W-:Y:S05]  /*c900*/  @!P1 BRA `(.L_x_405) ;  /* 0x0000000000049947 */ /* 0x000fea0003800000 */
[----:B------:R3:W5:Y:S02]  /*c910*/  LDG.E.LTC128B.U16 R224, desc[UR36][R10.64+0xf2] ;  /* 0x0000f2240ae07981 */ /* 0x000764000c1e1520 */
.L_x_405:
[----:B------:R-:W-:Y:S05]  /*c920*/  BSYNC B1 ;  /* 0x0000000000017941 */ /* 0x000fea0003800000 */
.L_x_404:
        /* <DEDUP_REMOVED lines=8> */
[----:B------:R-:W-:Y:S01]  /*c9b0*/  IMAD.IADD R7, R7, 0x1, R17 ;  /* 0x0000000107077824 */ /* 0x000fe200078e0211 */
[----:B------:R-:W-:-:S03]  /*c9c0*/  LEA R8, P2, R6, R12, 0x1 ;  /* 0x0000000c06087211 */ /* 0x000fc600078408ff */
[----:B------:R-:W-:Y:S02]  /*c9d0*/  F2FP.F16.F32.PACK_AB R151, RZ, R151 ;  /* 0x00000097ff97723e */ /* 0x000fe400000000ff */
[----:B------:R-:W-:-:S03]  /*c9e0*/  LEA.HI.X R9, R6, R13, R7, 0x1, P2 ;  /* 0x0000000d06097211 */ /* 0x000fc600010f0c07 */
[----:B------:R0:W-:Y:S04]  /*c9f0*/  @P1 STG.E.U16 desc[UR36][R88.64+0xf2], R151 ;  /* 0x0000f29758001986 */ /* 0x0001e8000c101524 */
[----:B------:R4:W1:Y:S01]  /*ca00*/  @P3 LDG.E.LTC128B.U16 R224, desc[UR36][R8.64] ;  /* 0x0000002408e03981 */ /* 0x000862000c1e1520 */
[----:B------:R-:W-:Y:S01]  /*ca10*/  MOV R90, UR9 ;  /* 0x00000009005a7c02 */ /* 0x000fe20008000f00 */
[----:B------:R-:W-:Y:S01]  /*ca20*/  IMAD.U32 R93, RZ, RZ, UR8 ;  /* 0x00000008ff5d7e24 */ /* 0x000fe2000f8e00ff */
[----:B------:R-:W-:Y:S01]  /*ca30*/  ISETP.GT.AND P2, PT, R0, 0x1, P0 ;  /* 0x000000010000780c */ /* 0x000fe20000744270 */
[----:B------:R-:W-:Y:S01]  /*ca40*/  IMAD.WIDE.U32 R6, R91, R14, R18 ;  /* 0x0000000e5b067225 */ /* 0x000fe200078e0012 */
[----:B------:R-:W-:Y:S03]  /*ca50*/  BSSY B1, `(.L_x_406) ;  /* 0x0000011000017945 */ /* 0x000fe60003800000 */
[----:B------:R-:W-:-:S04]  /*ca60*/  IMAD.WIDE.U32 R4, R93, 0x300, R4 ;  /* 0x000003005d047825 */ /* 0x000fc800078e0004 */
[----:B0-----:R-:W-:Y:S02]  /*ca70*/  IMAD R89, R90, 0x300, RZ ;  /* 0x000003005a597824 */ /* 0x001fe400078e02ff */
[----:B----4-:R-:W-:Y:S02]  /*ca80*/  @P3 IMAD.MOV.U32 R8, RZ, RZ, R4 ;  /* 0x000000ffff083224 */ /* 0x010fe400078e0004 */
[----:B------:R-:W-:Y:S02]  /*ca90*/  IMAD.IADD R9, R5, 0x1, R89 ;  /* 0x0000000105097824 */ /* 0x000fe400078e0259 */
[----:B------:R-:W-:Y:S02]  /*caa0*/  IMAD.IADD R7, R17, 0x1, R7 ;  /* 0x0000000111077824 */ /* 0x000fe400078e0207 */
        /* <DEDUP_REMOVED lines=11> */
.L_x_407:
[----:B------:R-:W-:Y:S05]  /*cb60*/  BSYNC B1 ;  /* 0x0000000000017941 */ /* 0x000fea0003800000 */
.L_x_406:
[----:B-----5:R-:W-:Y:S01]  /*cb70*/  HADD2.F32 R11, -RZ, R224.H0_H0 ;  /* 0x200000e0ff0b7230 */ /* 0x020fe20000004100 */
[----:B------:R-:W-:Y:S01]  /*cb80*/  ISETP.GT.AND P1, PT, R3, 0x188, PT ;  /* 0x000001880300780c */ /* 0x000fe20003f24270 */
[----:B0-----:R-:W-:Y:S01]  /*cb90*/  IMAD.WIDE.U32 R14, R91, R14, R218 ;  /* 0x0000000e5b0e7225 */ /* 0x001fe200078e00da */
[----:B------:R-:W-:Y:S03]  /*cba0*/  BSSY B1, `(.L_x_408) ;  /* 0x0000010000017945 */ /* 0x000fe60003800000 */
[----:B------:R-:W-:Y:S01]  /*cbb0*/  FMUL R10, R11, R16 ;  /* 0x000000100b0a7220 */ /* 0x000fe20000400000 */
[----:B------:R-:W-:Y:S02]  /*cbc0*/  ISETP.GT.AND P3, PT, R0, RZ, P1 ;  /* 0x000000ff0000720c */ /* 0x000fe40000f64270 */
[----:B------:R-:W-:Y:S01]  /*cbd0*/  IADD3 R216, P4, R216, R14, RZ ;  /* 0x0000000ed8d87210 */ /* 0x000fe20007f9e0ff */
[----:B------:R-:W-:Y:S01]  /*cbe0*/  FFMA R10, R25, R2, R10 ;  /* 0x00000002190a7223 */ /* 0x000fe2000000000a */
[----:B------:R-:W-:-:S02]  /*cbf0*/  IADD3 R17, R17, R15, RZ ;  /* 0x0000000f11117210 */ /* 0x000fc40007ffe0ff */
[----:B------:R-:W-:Y:S02]  /*cc00*/  IADD3 R14, P5, R18, R14, RZ ;  /* 0x0000000e120e7210 */ /* 0x000fe40007fbe0ff */
[----:B------:R-:W-:Y:S01]  /*cc10*/  F2FP.F16.F32.PACK_AB R3, RZ, R10 ;  /* 0x0000000aff03723e */ /* 0x000fe200000000ff */
[----:B------:R-:W-:Y:S01]  /*cc20*/  IMAD.X R20, R17, 0x1, R21, P4 ;  /* 0x0000000111147824 */ /* 0x000fe200020e0615 */
[----:B------:R-:W-:Y:S01]  /*cc30*/  LEA R10, P4, R216, R12, 0x1 ;  /* 0x0000000cd80a7211 */ /* 0x000fe200078808ff */
[----:B------:R-:W-:-:S03]  /*cc40*/  @P2 IMAD.MOV.U32 R21, RZ, RZ, R9 ;  /* 0x000000ffff152224 */ /* 0x000fc600078e0009 */
[----:B------:R-:W-:Y:S01]  /*cc50*/  LEA.HI.X R11, R216, R13, R20, 0x1, P4 ;  /* 0x0000000dd80b7211 */ /* 0x000fe200020f0c14 */
[----:B------:R-:W-:-:S05]  /*cc60*/  @P2 IMAD.MOV.U32 R20, RZ, RZ, R4 ;  /* 0x000000ffff142224 */ /* 0x000fca00078e0004 */
[----:B------:R0:W-:Y:S01]  /*cc70*/  @P2 STG.E.U16 desc[UR36][R20.64+0x2], R3 ;  /* 0x0000020314002986 */ /* 0x0001e2000c101524 */
[----:B------:R-:W-:Y:S05]  /*cc80*/  @!P3 BRA `(.L_x_409) ;  /* 0x000000000004b947 */ /* 0x000fea0003800000 */
[----:B------:R2:W5:Y:S02]  /*cc90*/  LDG.E.LTC128B.U16 R224, desc[UR36][R10.64] ;  /* 0x000000240ae07981 */ /* 0x000564000c1e1520 */
.L_x_409:
[----:B------:R-:W-:Y:S05]  /*cca0*/  BSYNC B1 ;  /* 0x0000000000017941 */ /* 0x000fea0003800000 */
.L_x_408:
[----:B0----5:R-:W-:Y:S01]  /*ccb0*/  HADD2.F32 R3, -RZ, R224.H0_H0 ;  /* 0x200000e0ff037230 */ /* 0x021fe20000004100 */
[----:B------:R-:W-:Y:S01]  /*ccc0*/  IADD3 R8, P2, R221, R4, RZ ;  /* 0x00000004dd087210 */ /* 0x000fe20007f5e0ff */
[----:B------:R-:W-:Y:S01]  /*ccd0*/  BSSY B1, `(.L_x_410) ;  /* 0x000000e000017945 */ /* 0x000fe20003800000 */
[----:B------:R-:W-:Y:S02]  /*cce0*/  IADD3.X R15, R19, R17, RZ, P5, !PT ;  /* 0x00000011130f7210 */ /* 0x000fe40002ffe4ff */
[----:B------:R-:W-:Y:S01]  /*ccf0*/  FMUL R3, R3, R16 ;  /* 0x0000001003037220 */ /* 0x000fe20000400000 */
[----:B------:R-:W-:Y:S01]  /*cd00*/  IMAD.X R9, R9, 0x1, R220, P2 ;  /* 0x0000000109097824 */ /* 0x000fe200010e06dc */
[----:B------:R-:W-:Y:S01]  /*cd10*/  ISETP.GT.AND P5, PT, R0, 0x1, P1 ;  /* 0x000000010000780c */ /* 0x000fe20000fa4270 */
[----:B--2---:R-:W-:-:S04]  /*cd20*/  IMAD.WIDE.U32 R10, R22, UR43, R14 ;  /* 0x0000002b160a7c25 */ /* 0x004fc8000f8e000e */
        /* <DEDUP_REMOVED lines=8> */
.L_x_411:
[----:B------:R-:W-:Y:S05]  /*cdb0*/  BSYNC B1 ;  /* 0x0000000000017941 */ /* 0x000fea0003800000 */
.L_x_410:
        /* <DEDUP_REMOVED lines=9> */
.L_x_413:
[----:B------:R-:W-:Y:S05]  /*ce50*/  BSYNC B1 ;  /* 0x0000000000017941 */ /* 0x000fea0003800000 */
.L_x_412:
[----:B-----5:R-:W-:Y:S01]  /*ce60*/  HADD2.F32 R3, -RZ, R224.H0_H0 ;  /* 0x200000e0ff037230 */ /* 0x020fe20000004100 */
[----:B0-----:R-:W-:Y:S01]  /*ce70*/  @P2 MOV R8, R4 ;  /* 0x0000000400082202 */ /* 0x001fe20000000f00 */
[----:B------:R-:W-:Y:S01]  /*ce80*/  IMAD.IADD R9, R89, 0x1, R5 ;  /* 0x0000000159097824 */ /* 0x000fe200078e0205 */
[----:B------:R-:W-:Y:S01]  /*ce90*/  ISETP.GT.AND P3, PT, R0, 0x9, P0 ;  /* 0x000000090000780c */ /* 0x000fe20000764270 */
[----:B------:R-:W-:Y:S01]  /*cea0*/  BSSY B1, `(.L_x_414) ;  /* 0x0000007000017945 */ /* 0x000fe20003800000 */
[----:B------:R-:W-:-:S04]  /*ceb0*/  FMUL R3, R3, R16 ;  /* 0x0000001003037220 */ /* 0x000fc80000400000 */
[----:B------:R-:W-:-:S05]  /*cec0*/  FFMA R3, R28, R2, R3 ;  /* 0x000000021c037223 */ /* 0x000fca0000000003 */
[----:B------:R-:W-:-:S05]  /*ced0*/  F2FP.F16.F32.PACK_AB R3, RZ, R3 ;  /* 0x00000003ff03723e */ /* 0x000fca00000000ff */
[----:B------:R0:W-:Y:S01]  /*cee0*/  @P2 STG.E.U16 desc[UR36][R8.64+0x10], R3 ;  /* 0x0000100308002986 */ /* 0x0001e2000c101524 */
[----:B------:R-:W-:Y:S05]  /*cef0*/  @!P3 BRA `(.L_x_415) ;  /* 0x000000000004b947 */ /* 0x000fea0003800000 */
[----:B------:R4:W5:Y:S02]  /*cf00*/  LDG.E.LTC128B.U16 R224, desc[UR36][R6.64+0x12] ;  /* 0x0000122406e07981 */ /* 0x000964000c1e1520 */
.L_x_415:
[----:B------:R-:W-:Y:S05]  /*cf10*/  BSYNC B1 ;  /* 0x0000000000017941 */ /* 0x000fea0003800000 */
.L_x_414:
[----:B0----5:R-:W-:Y:S01]  /*cf20*/  HADD2.F32 R3, -RZ, R224.H0_H0 ;  /* 0x200000e0ff037230 */ /* 0x021fe20000004100 */
[----:B------:R-:W-:Y:S01]  /*cf30*/  ISETP.GT.AND P4, PT, R0, 0x8, P1 ;  /* 0x000000080000780c */ /* 0x000fe20000f84270 */
[----:B------:R-:W-:Y:S01]  /*cf40*/  @P3 IMAD.MOV.U32 R11, RZ, RZ, R9 ;  /* 0x000000ffff0b3224 */ /* 0x000fe200078e0009 */
        /* <DEDUP_REMOVED lines=9> */
.L_x_417:
[----:B------:R-:W-:Y:S05]  /*cfe0*/  BSYNC B1 ;  /* 0x0000000000017941 */ /* 0x000fea0003800000 */
.L_x_416:
[----:B0----5:R-:W-:Y:S01]  /*cff0*/  HADD2.F32 R3, -RZ, R224.H0_H0 ;  /* 0x200000e0ff037230 */ /* 0x021fe20000004100 */
[----:B------:R-:W-:Y:S01]  /*d000*/  IADD3 R10, P2, R221, R4, RZ ;  /* 0x00000004dd0a7210 */ /* 0x000fe20007f5e0ff */
[----:B------:R-:W-:Y:S01]  /*d010*/  BSSY B1, `(.L_x_418) ;  /* 0x0000009000017945 */ /* 0x000fe20003800000 */
[----:B------:R-:W-:Y:S02]  /*d020*/  ISETP.GT.AND P3, PT, R0, 0x9, P1 ;  /* 0x000000090000780c */ /* 0x000fe40000f64270 */
[----:B------:R-:W-:Y:S01]  /*d030*/  FMUL R3, R3, R16 ;  /* 0x0000001003037220 */ /* 0x000fe20000400000 */
[----:B------:R-:W-:-:S03]  /*d040*/  IMAD.X R11, R9, 0x1, R220, P2 ;  /* 0x00000001090b7824 */ /* 0x000fc600010e06dc */
[----:B------:R-:W-:-:S05]  /*d050*/  FFMA R3, R30, R2, R3 ;  /* 0x000000021e037223 */ /* 0x000fca0000000003 */
[----:B------:R-:W-:-:S05]  /*d060*/  F2FP.F16.F32.PACK_AB R3, RZ, R3 ;  /* 0x00000003ff03723e */ /* 0x000fca00000000ff */
[----:B------:R0:W-:Y:S01]  /*d070*/  @P4 STG.E.U16 desc[UR36][R10.64+0x10], R3 ;  /* 0x000010030a004986 */ /* 0x0001e2000c101524 */
[----:B------:R-:W-:Y:S05]  /*d080*/  @!P3 BRA `(.L_x_419) ;  /* 0x000000000004b947 */ /* 0x000fea0003800000 */
[----:B------:R0:W5:Y:S02]  /*d090*/  LDG.E.LTC128B.U16 R224, desc[UR36][R12.64+0x12] ;  /* 0x000012240ce07981 */ /* 0x000164000c1e1520 */
.L_x_419:
[----:B------:R-:W-:Y:S05]  /*d0a0*/  BSYNC B1 ;  /* 0x0000000000017941 */ /* 0x000fea0003800000 */
.L_x_418:
        /* <DEDUP_REMOVED lines=9> */
.L_x_421:
[----:B------:R-:W-:Y:S05]  /*d140*/  BSYNC B1 ;  /* 0x0000000000017941 */ /* 0x000fea0003800000 */
.L_x_420:
[----:B-----5:R-:W-:Y:S01]  /*d150*/  HADD2.F32 R3, -RZ, R224.H0_H0 ;  /* 0x200000e0ff037230 */ /* 0x020fe20000004100 */
[----:B0-----:R-:W-:Y:S01]  /*d160*/  @P2 MOV R14, R4 ;  /* 0x00000004000e2202 */ /* 0x001fe20000000f00 */
[----:B------:R-:W-:Y:S01]  /*d170*/  @P2 IMAD.MOV.U32 R15, RZ, RZ, R9 ;  /* 0x000000ffff0f2224 */ /* 0x000fe200078e0009 */
        /* <DEDUP_REMOVED lines=8> */
.L_x_423:
[----:B------:R-:W-:Y:S05]  /*d200*/  BSYNC B1 ;  /* 0x0000000000017941 */ /* 0x000fea0003800000 */
.L_x_422:
        /* <DEDUP_REMOVED lines=12> */
.L_x_425:
[----:B------:R-:W-:Y:S05]  /*d2d0*/  BSYNC B1 ;  /* 0x0000000000017941 */ /* 0x000fea0003800000 */
.L_x_424:
        /* <DEDUP_REMOVED lines=9> */
.L_x_427:
[----:B------:R-:W-:Y:S05]  /*d370*/  BSYNC B1 ;  /* 0x0000000000017941 */ /* 0x000fea0003800000 */
.L_x_426:
        /* <DEDUP_REMOVED lines=9> */
.L_x_429:
[----:B------:R-:W-:Y:S05]  /*d410*/  BSYNC B1 ;  /* 0x0000000000017941 */ /* 0x000fea0003800000 */
.L_x_428:
        /* <DEDUP_REMOVED lines=11> */
.L_x_431:
[----:B------:R-:W-:Y:S05]  /*d4d0*/  BSYNC B1 ;  /* 0x0000000000017941 */ /* 0x000fea0003800000 */
.L_x_430:
        /* <DEDUP_REMOVED lines=12> */
.L_x_433:
[----:B------:R-:W-:Y:S05]  /*d5a0*/  BSYNC B1 ;  /* 0x0000000000017941 */ /* 0x000fea0003800000 */
.L_x_432:
        /* <DEDUP_REMOVED lines=9> */
.L_x_435:
[----:B------:R-:W-:Y:S05]  /*d640*/  BSYNC B1 ;  /* 0x0000000000017941 */ /* 0x000fea0003800000 */
.L_x_434:
        /* <DEDUP_REMOVED lines=9> */
.L_x_437:
[----:B------:R-:W-:Y:S05]  /*d6e0*/  BSYNC B1 ;  /* 0x0000000000017941 */ /* 0x000fea0003800000 */
.L_x_436:
        /* <DEDUP_REMOVED lines=11> */
.L_x_439:
[----:B------:R-:W-:Y:S05]  /*d7a0*/  BSYNC B1 ;  /* 0x0000000000017941 */ /* 0x000fea0003800000 */
.L_x_438:
        /* <DEDUP_REMOVED lines=12> */
.L_x_441:
[----:B------:R-:W-:Y:S05]  /*d870*/  BSYNC B1 ;  /* 0x0000000000017941 */ /* 0x000fea0003800000 */
.L_x_440:
        /* <DEDUP_REMOVED lines=9> */
.L_x_443:
[----:B------:R-:W-:Y:S05]  /*d910*/  BSYNC B1 ;  /* 0x0000000000017941 */ /* 0x000fea0003800000 */
.L_x_442:
        /* <DEDUP_REMOVED lines=9> */
.L_x_445:
[----:B------:R-:W-:Y:S05]  /*d9b0*/  BSYNC B1 ;  /* 0x0000000000017941 */ /* 0x000fea0003800000 */
.L_x_444:
        /* <DEDUP_REMOVED lines=11> */
.L_x_447:
[----:B------:R-:W-:Y:S05]  /*da70*/  BSYNC B1 ;  /* 0x0000000000017941 */ /* 0x000fea0003800000 */
.L_x_446:
        /* <DEDUP_REMOVED lines=12> */
.L_x_449:
[----:B------:R-:W-:Y:S05]  /*db40*/  BSYNC B1 ;  /* 0x0000000000017941 */ /* 0x000fea0003800000 */
.L_x_448:
        /* <DEDUP_REMOVED lines=9> */
.L_x_451:
[----:B------:R-:W-:Y:S05]  /*dbe0*/  BSYNC B1 ;  /* 0x0000000000017941 */ /* 0x000fea0003800000 */
.L_x_450:
        /* <DEDUP_REMOVED lines=9> */
.L_x_453:
[----:B------:R-:W-:Y:S05]  /*dc80*/  BSYNC B1 ;  /* 0x0000000000017941 */ /* 0x000fea0003800000 */
.L_x_452:
        /* <DEDUP_REMOVED lines=11> */
.L_x_455:
[----:B------:R-:W-:Y:S05]  /*dd40*/  BSYNC B1 ;  /* 0x0000000000017941 */ /* 0x000fea0003800000 */
.L_x_454:
        /* <DEDUP_REMOVED lines=12> */
.L_x_457:
[----:B------:R-:W-:Y:S05]  /*de10*/  BSYNC B1 ;  /* 0x0000000000017941 */ /* 0x000fea0003800000 */
.L_x_456:
        /* <DEDUP_REMOVED lines=9> */
.L_x_459:
[----:B------:R-:W-:Y:S05]  /*deb0*/  BSYNC B1 ;  /* 0x0000000000017941 */ /* 0x000fea0003800000 */
.L_x_458:
        /* <DEDUP_REMOVED lines=9> */
.L_x_461:
[----:B------:R-:W-:Y:S05]  /*df50*/  BSYNC B1 ;  /* 0x0000000000017941 */ /* 0x000fea0003800000 */
.L_x_460:
        /* <DEDUP_REMOVED lines=11> */
.L_x_463:
[----:B------:R-:W-:Y:S05]  /*e010*/  BSYNC B1 ;  /* 0x0000000000017941 */ /* 0x000fea0003800000 */
.L_x_462:
        /* <DEDUP_REMOVED lines=12> */
.L_x_465:
[----:B------:R-:W-:Y:S05]  /*e0e0*/  BSYNC B1 ;  /* 0x0000000000017941 */ /* 0x000fea0003800000 */
.L_x_464:
        /* <DEDUP_REMOVED lines=9> */
.L_x_467:
[----:B------:R-:W-:Y:S05]  /*e180*/  BSYNC B1 ;  /* 0x0000000000017941 */ /* 0x000fea0003800000 */
.L_x_466:
        /* <DEDUP_REMOVED lines=9> */
.L_x_469:
[----:B------:R-:W-:Y:S05]  /*e220*/  BSYNC B1 ;  /* 0x0000000000017941 */ /* 0x000fea0003800000 */
.L_x_468:
        /* <DEDUP_REMOVED lines=11> */
.L_x_471:
[----:B------:R-:W-:Y:S05]  /*e2e0*/  BSYNC B1 ;  /* 0x0000000000017941 */ /* 0x000fea0003800000 */
.L_x_470:
        /* <DEDUP_REMOVED lines=12> */
.L_x_473:
[----:B------:R-:W-:Y:S05]  /*e3b0*/  BSYNC B1 ;  /* 0x0000000000017941 */ /* 0x000fea0003800000 */
.L_x_472:
        /* <DEDUP_REMOVED lines=9> */
.L_x_475:
[----:B------:R-:W-:Y:S05]  /*e450*/  BSYNC B1 ;  /* 0x0000000000017941 */ /* 0x000fea0003800000 */
.L_x_474:
        /* <DEDUP_REMOVED lines=9> */
.L_x_477:
[----:B------:R-:W-:Y:S05]  /*e4f0*/  BSYNC B1 ;  /* 0x0000000000017941 */ /* 0x000fea0003800000 */
.L_x_476:
        /* <DEDUP_REMOVED lines=11> */
.L_x_479:
[----:B------:R-:W-:Y:S05]  /*e5b0*/  BSYNC B1 ;  /* 0x0000000000017941 */ /* 0x000fea0003800000 */
.L_x_478:
        /* <DEDUP_REMOVED lines=12> */
.L_x_481:
[----:B------:R-:W-:Y:S05]  /*e680*/  BSYNC B1 ;  /* 0x0000000000017941 */ /* 0x000fea0003800000 */
.L_x_480:
        /* <DEDUP_REMOVED lines=9> */
.L_x_483:
[----:B------:R-:W-:Y:S05]  /*e720*/  BSYNC B1 ;  /* 0x0000000000017941 */ /* 0x000fea0003800000 */
.L_x_482:
        /* <DEDUP_REMOVED lines=9> */
.L_x_485:
[----:B------:R-:W-:Y:S05]  /*e7c0*/  BSYNC B1 ;  /* 0x0000000000017941 */ /* 0x000fea0003800000 */
.L_x_484:
        /* <DEDUP_REMOVED lines=11> */
.L_x_487:
[----:B------:R-:W-:Y:S05]  /*e880*/  BSYNC B1 ;  /* 0x0000000000017941 */ /* 0x000fea0003800000 */
.L_x_486:
        /* <DEDUP_REMOVED lines=12> */
.L_x_489:
[----:B------:R-:W-:Y:S05]  /*e950*/  BSYNC B1 ;  /* 0x0000000000017941 */ /* 0x000fea0003800000 */
.L_x_488:
        /* <DEDUP_REMOVED lines=9> */
.L_x_491:
[----:B------:R-:W-:Y:S05]  /*e9f0*/  BSYNC B1 ;  /* 0x0000000000017941 */ /* 0x000fea0003800000 */
.L_x_490:
        /* <DEDUP_REMOVED lines=9> */
.L_x_493:
[----:B------:R-:W-:Y:S05]  /*ea90*/  BSYNC B1 ;  /* 0x0000000000017941 */ /* 0x000fea0003800000 */
.L_x_492:
        /* <DEDUP_REMOVED lines=11> */
.L_x_495:
[----:B------:R-:W-:Y:S05]  /*eb50*/  BSYNC B1 ;  /* 0x0000000000017941 */ /* 0x000fea0003800000 */
.L_x_494:
        /* <DEDUP_REMOVED lines=12> */
.L_x_497:
[----:B------:R-:W-:Y:S05]  /*ec20*/  BSYNC B1 ;  /* 0x0000000000017941 */ /* 0x000fea0003800000 */
.L_x_496:
        /* <DEDUP_REMOVED lines=9> */
.L_x_499:
[----:B------:R-:W-:Y:S05]  /*ecc0*/  BSYNC B1 ;  /* 0x0000000000017941 */ /* 0x000fea0003800000 */
.L_x_498:
        /* <DEDUP_REMOVED lines=9> */
.L_x_501:
[----:B------:R-:W-:Y:S05]  /*ed60*/  BSYNC B1 ;  /* 0x0000000000017941 */ /* 0x000fea0003800000 */
.L_x_500:
        /* <DEDUP_REMOVED lines=11> */
.L_x_503:
[----:B------:R-:W-:Y:S05]  /*ee20*/  BSYNC B1 ;  /* 0x0000000000017941 */ /* 0x000fea0003800000 */
.L_x_502:
        /* <DEDUP_REMOVED lines=12> */
.L_x_505:
[----:B------:R-:W-:Y:S05]  /*eef0*/  BSYNC B1 ;  /* 0x0000000000017941 */ /* 0x000fea0003800000 */
.L_x_504:
        /* <DEDUP_REMOVED lines=9> */
.L_x_507:
[----:B------:R-:W-:Y:S05]  /*ef90*/  BSYNC B1 ;  /* 0x0000000000017941 */ /* 0x000fea0003800000 */
.L_x_506:
        /* <DEDUP_REMOVED lines=9> */
.L_x_509:
[----:B------:R-:W-:Y:S05]  /*f030*/  BSYNC B1 ;  /* 0x0000000000017941 */ /* 0x000fea0003800000 */
.L_x_508:
        /* <DEDUP_REMOVED lines=11> */
.L_x_511:
[----:B------:R-:W-:Y:S05]  /*f0f0*/  BSYNC B1 ;  /* 0x0000000000017941 */ /* 0x000fea0003800000 */
.L_x_510:
        /* <DEDUP_REMOVED lines=12> */
.L_x_513:
[----:B------:R-:W-:Y:S05]  /*f1c0*/  BSYNC B1 ;  /* 0x0000000000017941 */ /* 0x000fea0003800000 */
.L_x_512:
        /* <DEDUP_REMOVED lines=9> */
.L_x_515:
[----:B------:R-:W-:Y:S05]  /*f260*/  BSYNC B1 ;  /* 0x0000000000017941 */ /* 0x000fea0003800000 */
.L_x_514:
        /* <DEDUP_REMOVED lines=9> */
.L_x_517:
[----:B------:R-:W-:Y:S05]  /*f300*/  BSYNC B1 ;  /* 0x0000000000017941 */ /* 0x000fea0003800000 */
.L_x_516:
        /* <DEDUP_REMOVED lines=11> */
.L_x_519:
[----:B------:R-:W-:Y:S05]  /*f3c0*/  BSYNC B1 ;  /* 0x0000000000017941 */ /* 0x000fea0003800000 */
.L_x_518:
        /* <DEDUP_REMOVED lines=12> */
.L_x_521:
[----:B------:R-:W-:Y:S05]  /*f490*/  BSYNC B1 ;  /* 0x0000000000017941 */ /* 0x000fea0003800000 */
.L_x_520:
        /* <DEDUP_REMOVED lines=9> */
.L_x_523:
[----:B------:R-:W-:Y:S05]  /*f530*/  BSYNC B1 ;  /* 0x0000000000017941 */ /* 0x000fea0003800000 */
.L_x_522:
        /* <DEDUP_REMOVED lines=9> */
.L_x_525:
[----:B------:R-:W-:Y:S05]  /*f5d0*/  BSYNC B1 ;  /* 0x0000000000017941 */ /* 0x000fea0003800000 */
.L_x_524:
        /* <DEDUP_REMOVED lines=11> */
.L_x_527:
[----:B------:R-:W-:Y:S05]  /*f690*/  BSYNC B1 ;  /* 0x0000000000017941 */ /* 0x000fea0003800000 */
.L_x_526:
[----:B0----5:R-:W-:Y:S01]  /*f6a0*/  HADD2.F32 R3, -RZ, R224.H0_H0 ;  /* 0x200000e0ff037230 */ /* 0x021fe20000004100 */
[----:B------:R-:W-:Y:S01]  /*f6b0*/  ISETP.GT.AND P2, PT, R0, 0x78, P1 ;  /* 0x000000780000780c */ /* 0x000fe20000f44270 */
[----:B------:R-:W-:Y:S01]  /*f6c0*/  @P0 IMAD.MOV.U32 R5, RZ, RZ, R9 ;  /* 0x000000ffff050224 */ /* 0x000fe200078e0009 */
[----:B------:R-:W-:Y:S02]  /*f6d0*/  BSSY B1, `(.L_x_528) ;  /* 0x0000007000017945 */ /* 0x000fe40003800000 */
[----:B-1-34-:R-:W-:-:S04]  /*f6e0*/  FMUL R6, R3, R16 ;  /* 0x0000001003067220 */ /* 0x01afc80000400000 */
[----:B------:R-:W-:-:S05]  /*f6f0*/  FFMA R6, R85, R2, R6 ;  /* 0x0000000255067223 */ /* 0x000fca0000000006 */
[----:B------:R-:W-:-:S05]  /*f700*/  F2FP.F16.F32.PACK_AB R6, RZ, R6 ;  /* 0x00000006ff06723e */ /* 0x000fca00000000ff */
[----:B------:R0:W-:Y:S01]  /*f710*/  @P0 STG.E.U16 desc[UR36][R4.64+0xf2], R6 ;  /* 0x0000f20604000986 */ /* 0x0001e2000c101524 */
[----:B------:R-:W-:Y:S05]  /*f720*/  @!P2 BRA `(.L_x_529) ;  /* 0x000000000004a947 */ /* 0x000fea0003800000 */
[----:B------:R1:W5:Y:S02]  /*f730*/  LDG.E.LTC128B.U16 R224, desc[UR36][R12.64+0xf0] ;  /* 0x0000f0240ce07981 */ /* 0x000364000c1e1520 */
.L_x_529:
[----:B------:R-:W-:Y:S05]  /*f740*/  BSYNC B1 ;  /* 0x0000000000017941 */ /* 0x000fea0003800000 */
.L_x_528:
        /* <DEDUP_REMOVED lines=11> */
.L_x_531:
[----:B------:R-:W-:Y:S05]  /*f800*/  BSYNC B1 ;  /* 0x0000000000017941 */ /* 0x000fea0003800000 */
.L_x_530:
[----:B------:R-:W-:Y:S05]  /*f810*/  @!P1 BRA `(.L_x_532) ;  /* 0x0000004c00389947 */ /* 0x000fea0003800000 */
[----:B0----5:R-:W-:-:S05]  /*f820*/  HADD2.F32 R3, -RZ, R224.H0_H0 ;  /* 0x200000e0ff037230 */ /* 0x021fca0000004100 */
[----:B------:R-:W-:-:S04]  /*f830*/  FMUL R0, R3, R16 ;  /* 0x0000001003007220 */ /* 0x000fc80000400000 */
[----:B------:R-:W-:-:S05]  /*f840*/  FFMA R0, R87, R2, R0 ;  /* 0x0000000257007223 */ /* 0x000fca0000000000 */
[----:B------:R-:W-:-:S05]  /*f850*/  F2FP.F16.F32.PACK_AB R0, RZ, R0 ;  /* 0x00000000ff00723e */ /* 0x000fca00000000ff */
[----:B------:R4:W-:Y:S01]  /*f860*/  STG.E.U16 desc[UR36][R10.64+0xf2], R0 ;  /* 0x0000f2000a007986 */ /* 0x0009e2000c101524 */
[----:B------:R-:W-:Y:S05]  /*f870*/  BRA `(.L_x_532) ;  /* 0x0000004c00207947 */ /* 0x000fea0003800000 */
.L_x_29:
[----:B------:R-:W2:Y:S01]  /*f880*/  LDL.LU R9, [R1+0x8] ;  /* 0x0000080001097983 */ /* 0x000ea20000300800 */
[----:B------:R-:W-:-:S03]  /*f890*/  ULDC.64 UR4, c[0x0][0x5c0] ;  /* 0x0001700000047ab9 */ /* 0x000fc60000000a00 */
[----:B------:R-:W3:Y:S04]  /*f8a0*/  LDL.LU R8, [R1+0xc] ;  /* 0x00000c0001087983 */ /* 0x000ee80000300800 */
[----:B------:R-:W4:Y:S04]  /*f8b0*/  LDL.LU R234, [R1+0x5c] ;  /* 0x00005c0001ea7983 */ /* 0x000f280000300800 */
        /* <DEDUP_REMOVED lines=15> */
[----:B------:R0:W-:Y:S04]  /*f9b0*/  STL [R1+0x11c], R83 ;  /* 0x00011c5301007387 */ /* 0x0001e80000100800 */
[----:B0-----:R-:W4:Y:S04]  /*f9c0*/  LDL.LU R83, [R1+0xac] ;  /* 0x0000ac0001537983 */ /* 0x001f280000300800 */
[----:B------:R-:W4:Y:S04]  /*f9d0*/  LDL.LU R229, [R1+0xb0] ;  /* 0x0000b00001e57983 */ /* 0x000f280000300800 */
[----:B------:R-:W4:Y:S04]  /*f9e0*/  LDL.LU R222, [R1+0xb4] ;  /* 0x0000b40001de7983 */ /* 0x000f280000300800 */
[----:B------:R0:W-:Y:S04]  /*f9f0*/  STL [R1+0x118], R84 ;  /* 0x0001185401007387 */ /* 0x0001e80000100800 */
[----:B0-----:R-:W4:Y:S04]  /*fa00*/  LDL.LU R84, [R1+0xbc] ;  /* 0x0000bc0001547983 */ /* 0x001f280000300800 */
        /* <DEDUP_REMOVED lines=12> */
[----:B------:R-:W4:Y:S01]  /*fad0*/  LDL.LU R23, [R1+0xfc] ;  /* 0x0000fc0001177983 */ /* 0x000f220000300800 */
[----:B------:R-:W-:-:S03]  /*fae0*/  LEA R4, P1, R6, UR4, 0x1 ;  /* 0x0000000406047c11 */ /* 0x000fc6000f8208ff */
[----:B------:R0:W-:Y:S01]  /*faf0*/  STL [R1+0x114], R85 ;  /* 0x0001145501007387 */ /* 0x0001e20000100800 */
[----:B------:R-:W-:-:S03]  /*fb00*/  LEA.HI.X R5, R6, UR5, R10, 0x1, P1 ;  /* 0x0000000506057c11 */ /* 0x000fc600088f0c0a */
[----:B0-----:R-:W4:Y:S04]  /*fb10*/  LDL.LU R85, [R1+0x6c] ;  /* 0x00006c0001557983 */ /* 0x001f280000300800 */
[----:B------:R0:W-:Y:S04]  /*fb20*/  STL [R1+0x110], R86 ;  /* 0x0001105601007387 */ /* 0x0001e80000100800 */
[----:B0-----:R-:W4:Y:S04]  /*fb30*/  LDL.LU R86, [R1+0x7c] ;  /* 0x00007c0001567983 */ /* 0x001f280000300800 */
[----:B------:R0:W-:Y:S04]  /*fb40*/  STL [R1+0x10c], R87 ;  /* 0x00010c5701007387 */ /* 0x0001e80000100800 */
[----:B0-----:R-:W4:Y:S04]  /*fb50*/  LDL.LU R87, [R1+0x8c] ;  /* 0x00008c0001577983 */ /* 0x001f280000300800 */
[----:B------:R0:W-:Y:S04]  /*fb60*/  STL [R1+0x108], R16 ;  /* 0x0001081001007387 */ /* 0x0001e80000100800 */
[----:B0-----:R-:W4:Y:S04]  /*fb70*/  LDL.LU R16, [R1+0x9c] ;  /* 0x00009c0001107983 */ /* 0x001f280000300800 */
[----:B------:R-:W4:Y:S04]  /*fb80*/  LDL.LU R6, [R1+0x4] ;  /* 0x0000040001067983 */ /* 0x000f280000300800 */
[----:B------:R-:W4:Y:S01]  /*fb90*/  LDL.LU R7, [R1] ;  /* 0x0000000001077983 */ /* 0x000f220000300800 */
[----:B------:R-:W-:Y:S01]  /*fba0*/  ISETP.GT.AND P1, PT, R0, 0x1, P0 ;  /* 0x000000010000780c */ /* 0x000fe20000724270 */
[----:B------:R-:W-:-:S02]  /*fbb0*/  USHF.L.U32 UR5, UR8, 0x4, URZ ;  /* 0x0000000408057899 */ /* 0x000fc4000800063f */
[----:B------:R-:W-:Y:S01]  /*fbc0*/  USHF.L.U64.HI UR4, UR8, 0x4, UR9 ;  /* 0x0000000408047899 */ /* 0x000fe20008010209 */
[----:B------:R-:W4:Y:S01]  /*fbd0*/  LDL.LU R10, [R1+0x18] ;  /* 0x00001800010a7983 */ /* 0x000f220000300800 */
[-C--:B--2---:R-:W-:Y:S01]  /*fbe0*/  FMUL R9, R9, R2.reuse ;  /* 0x0000000209097220 */ /* 0x084fe20000400000 */
[----:B---3--:R-:W-:-:S04]  /*fbf0*/  FMUL R8, R8, R2 ;  /* 0x0000000208087220 */ /* 0x008fc80000400000 */
[----:B------:R-:W-:Y:S02]  /*fc00*/  F2FP.F16.F32.PACK_AB R9, RZ, R9 ;  /* 0x00000009ff09723e */ /* 0x000fe400000000ff */
[----:B------:R-:W-:Y:S01]  /*fc10*/  F2FP.F16.F32.PACK_AB R8, RZ, R8 ;  /* 0x00000008ff08723e */ /* 0x000fe200000000ff */
[-C--:B----4-:R-:W-:Y:S01]  /*fc20*/  FMUL R6, R6, R2.reuse ;  /* 0x0000000206067220 */ /* 0x090fe20000400000 */
[----:B------:R-:W-:-:S04]  /*fc30*/  FMUL R7, R7, R2 ;  /* 0x0000000207077220 */ /* 0x000fc80000400000 */
[----:B------:R-:W-:Y:S02]  /*fc40*/  F2FP.F16.F32.PACK_AB R6, RZ, R6 ;  /* 0x00000006ff06723e */ /* 0x000fe400000000ff */
[----:B------:R-:W-:-:S03]  /*fc50*/  F2FP.F16.F32.PACK_AB R7, RZ, R7 ;  /* 0x00000007ff07723e */ /* 0x000fc600000000ff */
[----:B------:R0:W-:Y:S01]  /*fc60*/  @P1 STG.E.U16 desc[UR36][R4.64+0x2], R6 ;  /* 0x0000020604001986 */ /* 0x0001e2000c101524 */
[----:B------:R-:W-:-:S03]  /*fc70*/  ISETP.GT.AND P1, PT, R3, 0x8, PT ;  /* 0x000000080300780c */ /* 0x000fc60003f24270 */
[----:B------:R1:W-:Y:S01]  /*fc80*/  @P2 STG.E.U16 desc[UR36][R4.64], R7 ;  /* 0x0000000704002986 */ /* 0x0003e2000c101524 */
[----:B------:R-:W-:Y:S02]  /*fc90*/  ISETP.GT.AND P2, PT, R0, RZ, P1 ;  /* 0x000000ff0000720c */ /* 0x000fe40000f44270 */
[----:B0-----:R-:W-:-:S04]  /*fca0*/  IADD3 R6, P3, R4, UR5, RZ ;  /* 0x0000000504067c10 */ /* 0x001fc8000ff7e0ff */
[----:B-1----:R-:W-:-:S07]  /*fcb0*/  IADD3.X R7, R5, UR4, RZ, P3, !PT ;  /* 0x0000000405077c10 */ /* 0x002fce0009ffe4ff */
[----:B------:R0:W-:Y:S01]  /*fcc0*/  @P2 STG.E.U16 desc[UR36][R6.64], R9 ;  /* 0x0000000906002986 */ /* 0x0001e2000c101524 */
[----:B------:R-:W-:-:S03]  /*fcd0*/  ISETP.GT.AND P2, PT, R0, 0x1, P1 ;  /* 0x000000010000780c */ /* 0x000fc60000f44270 */
[----:B0-----:R-:W2:Y:S10]  /*fce0*/  LDL.LU R9, [R1+0x14] ;  /* 0x0000140001097983 */ /* 0x001eb40000300800 */
[----:B------:R0:W-:Y:S04]  /*fcf0*/  @P2 STG.E.U16 desc[UR36][R6.64+0x2], R8 ;  /* 0x0000020806002986 */ /* 0x0001e8000c101524 */
[----:B0-----:R-:W3:Y:S01]  /*fd00*/  LDL.LU R8, [R1+0x10] ;  /* 0x0000100001087983 */ /* 0x001ee20000300800 */
[----:B------:R-:W-:Y:S01]  /*fd10*/  ISETP.GT.AND P3, PT, R0, 0x8, P0 ;  /* 0x000000080000780c */ /* 0x000fe20000764270 */
[----:B------:R-:W-:Y:S01]  /*fd20*/  FMUL R10, R10, R2 ;  /* 0x000000020a0a7220 */ /* 0x000fe20000400000 */
[----:B------:R-:W-:-:S02]  /*fd30*/  ISETP.GT.AND P4, PT, R0, 0x9, P0 ;  /* 0x000000090000780c */ /* 0x000fc40000784270 */
[----:B------:R-:W-:Y:S01]  /*fd40*/  ISETP.GT.AND P2, PT, R0, 0x8, P1 ;  /* 0x000000080000780c */ /* 0x000fe20000f44270 */
[----:B--2---:R-:W-:-:S05]  /*fd50*/  FMUL R9, R9, R2 ;  /* 0x0000000209097220 */ /* 0x004fca0000400000 */
[----:B------:R-:W-:Y:S01]  /*fd60*/  F2FP.F16.F32.PACK_AB R9, RZ, R9 ;  /* 0x00000009ff09723e */ /* 0x000fe200000000ff */
[----:B---3--:R-:W-:-:S05]  /*fd70*/  FMUL R8, R8, R2 ;  /* 0x0000000208087220 */ /* 0x008fca0000400000 */
[----:B------:R-:W-:-:S04]  /*fd80*/  F2FP.F16.F32.PACK_AB R8, RZ, R8 ;  /* 0x00000008ff08723e */ /* 0x000fc800000000ff */
[----:B------:R-:W-:Y:S02]  /*fd90*/  PRMT R11, R8, 0x7610, R11 ;  /* 0x00007610080b7816 */ /* 0x000fe4000000000b */
[----:B------:R-:W-:Y:S01]  /*fda0*/  F2FP.F16.F32.PACK_AB R8, RZ, R10 ;  /* 0x0000000aff08723e */ /* 0x000fe200000000ff */
[----:B------:R0:W-:Y:S04]  /*fdb0*/  @P4 STG.E.U16 desc[UR36][R4.64+0x12], R9 ;  /* 0x0000120904004986 */ /* 0x0001e8000c101524 */
[----:B------:R-:W2:Y:S04]  /*fdc0*/  LDL.LU R10, [R1+0x28] ;  /* 0x00002800010a7983 */ /* 0x000ea80000300800 */
[----:B------:R-:W-:Y:S04]  /*fdd0*/  @P3 STG.E.U16 desc[UR36][R4.64+0x10], R11 ;  /* 0x0000100b04003986 */ /* 0x000fe8000c101524 */
[----:B0-----:R-:W3:Y:S04]  /*fde0*/  LDL.LU R9, [R1+0x24] ;  /* 0x0000240001097983 */ /* 0x001ee80000300800 */
[----:B------:R0:W-:Y:S04]  /*fdf0*/  @P2 STG.E.U16 desc[UR36][R6.64+0x10], R8 ;  /* 0x0000100806002986 */ /* 0x0001e8000c101524 */
[----:B0-----:R-:W4:Y:S01]  /*fe00*/  LDL.LU R8, [R1+0x1c] ;  /* 0x00001c0001087983 */ /* 0x001f220000300800 */
[----:B------:R-:W-:Y:S01]  /*fe10*/  ISETP.GT.AND P2, PT, R0, 0x9, P1 ;  /* 0x000000090000780c */ /* 0x000fe20000f44270 */
[----:B----4-:R-:W-:-:S05]  /*fe20*/  FMUL R8, R8, R2 ;  /* 0x0000000208087220 */ /* 0x010fca0000400000 */
[----:B------:R-:W-:-:S07]  /*fe30*/  F2FP.F16.F32.PACK_AB R8, RZ, R8 ;  /* 0x00000008ff08723e */ /* 0x000fce00000000ff */
[----:B------:R0:W-:Y:S04]  /*fe40*/  @P2 STG.E.U16 desc[UR36][R6.64+0x12], R8 ;  /* 0x0000120806002986 */ /* 0x0001e8000c101524 */
[----:B0-----:R-:W4:Y:S01]  /*fe50*/  LDL.LU R8, [R1+0x20] ;  /* 0x0000200001087983 */ /* 0x001f220000300800 */
[C---:B------:R-:W-:Y:S01]  /*fe60*/  ISETP.GT.AND P3, PT, R0.reuse, 0x10, P0 ;  /* 0x000000100000780c */ /* 0x040fe20000764270 */
[-C--:B---3--:R-:W-:Y:S01]  /*fe70*/  FMUL R9, R9, R2.reuse ;  /* 0x0000000209097220 */ /* 0x088fe20000400000 */
[----:B------:R-:W-:Y:S01]  /*fe80*/  ISETP.GT.AND P4, PT, R0, 0x11, P0 ;  /* 0x000000110000780c */ /* 0x000fe20000784270 */
[----:B--2---:R-:W-:Y:S01]  /*fe90*/  FMUL R10, R10, R2 ;  /* 0x000000020a0a7220 */ /* 0x004fe20000400000 */
[----:B------:R-:W-:Y:S02]  /*fea0*/  ISETP.GT.AND P2, PT, R0, 0x10, P1 ;  /* 0x000000100000780c */ /* 0x000fe40000f44270 */
[----:B------:R-:W-:-:S09]  /*feb0*/  F2FP.F16.F32.PACK_AB R9, RZ, R9 ;  /* 0x00000009ff09723e */ /* 0x000fd200000000ff */
[----:B------:R0:W-:Y:S01]  /*fec0*/  @P4 STG.E.U16 desc[UR36][R4.64+0x22], R9 ;  /* 0x0000220904004986 */ /* 0x0001e2000c101524 */
[----:B----4-:R-:W-:-:S05]  /*fed0*/  FMUL R8, R8, R2 ;  /* 0x0000000208087220 */ /* 0x010fca0000400000 */
[----:B------:R-:W-:-:S04]  /*fee0*/  F2FP.F16.F32.PACK_AB R8, RZ, R8 ;  /* 0x00000008ff08723e */ /* 0x000fc800000000ff */
[----:B------:R-:W-:Y:S02]  /*fef0*/  PRMT R11, R8, 0x7610, R11 ;  /* 0x00007610080b7816 */ /* 0x000fe4000000000b */
[----:B------:R-:W-:Y:S02]  /*ff00*/  F2FP.F16.F32.PACK_AB R8, RZ, R10 ;  /* 0x0000000aff08723e */ /* 0x000fe400000000ff */
        /* <DEDUP_REMOVED lines=37> */
[----:B------:R-:W-:Y:S01]  /*10160*/  @P4 STG.E.U16 desc[UR36][R4.64+0x42], R9 ;  /* 0x0000420904004986 */ /* 0x000fe2000c101524 */
[----:B----4-:R-:W-:-:S05]  /*10170*/  FMUL R8, R8, R2 ;  /* 0x0000000208087220 */ /* 0x010fca0000400000 */
[----:B------:R-:W-:-:S04]  /*10180*/  F2FP.F16.F32.PACK_AB R8, RZ, R8 ;  /* 0x00000008ff08723e */ /* 0x000fc800000000ff */
[----:B------:R-:W-:Y:S02]  /*10190*/  PRMT R11, R8, 0x7610, R11 ;  /* 0x00007610080b7816 */ /* 0x000fe4000000000b */
[----:B------:R-:W-:Y:S02]  /*101a0*/  F2FP.F16.F32.PACK_AB R8, RZ, R10 ;  /* 0x0000000aff08723e */ /* 0x000fe400000000ff */
[----:B------:R-:W2:Y:S04]  /*101b0*/  LDL.LU R10, [R1+0x50] ;  /* 0x00005000010a7983 */ /* 0x000ea80000300800 */
[----:B------:R0:W-:Y:S04]  /*101c0*/  @P3 STG.E.U16 desc[UR36][R4.64+0x40], R11 ;  /* 0x0000400b04003986 */ /* 0x0001e8000c101524 */
[----:B------:R1:W-:Y:S04]  /*101d0*/  @P2 STG.E.U16 desc[UR36][R6.64+0x40], R8 ;  /* 0x0000400806002986 */ /* 0x0003e8000c101524 */
[----:B0-----:R-:W3:Y:S04]  /*101e0*/  LDL.LU R11, [R1+0xd0] ;  /* 0x0000d000010b7983 */ /* 0x001ee80000300800 */
[----:B------:R-:W4:Y:S04]  /*101f0*/  LDL.LU R9, [R1+0x54] ;  /* 0x0000540001097983 */ /* 0x000f280000300800 */
[----:B-1----:R-:W2:Y:S01]  /*10200*/  LDL.LU R8, [R1+0x4c] ;  /* 0x00004c0001087983 */ /* 0x002ea20000300800 */
[----:B------:R-:W-:Y:S01]  /*10210*/  ISETP.GT.AND P2, PT, R0, 0x21, P1 ;  /* 0x000000210000780c */ /* 0x000fe20000f44270 */
[----:B--2---:R-:W-:-:S05]  /*10220*/  FMUL R8, R8, R2 ;  /* 0x0000000208087220 */ /* 0x004fca0000400000 */
[----:B------:R-:W-:-:S07]  /*10230*/  F2FP.F16.F32.PACK_AB R8, RZ, R8 ;  /* 0x00000008ff08723e */ /* 0x000fce00000000ff */
[----:B------:R0:W-:Y:S04]  /*10240*/  @P2 STG.E.U16 desc[UR36][R6.64+0x42], R8 ;  /* 0x0000420806002986 */ /* 0x0001e8000c101524 */
[----:B0-----:R-:W2:Y:S01]  /*10250*/  LDL.LU R8, [R1+0x58] ;  /* 0x0000580001087983 */ /* 0x001ea20000300800 */
[----:B------:R-:W-:Y:S01]  /*10260*/  ISETP.GT.AND P3, PT, R0, 0x28, P0 ;  /* 0x000000280000780c */ /* 0x000fe20000764270 */
[-C--:B------:R-:W-:Y:S01]  /*10270*/  FMUL R10, R10, R2.reuse ;  /* 0x000000020a0a7220 */ /* 0x080fe20000400000 */
[C---:B------:R-:W-:Y:S01]  /*10280*/  ISETP.GT.AND P4, PT, R0.reuse, 0x29, P0 ;  /* 0x000000290000780c */ /* 0x040fe20000784270 */
[----:B----4-:R-:W-:Y:S01]  /*10290*/  FMUL R9, R9, R2 ;  /* 0x0000000209097220 */ /* 0x010fe20000400000 */
[----:B------:R-:W-:Y:S02]  /*102a0*/  ISETP.GT.AND P2, PT, R0, 0x28, P1 ;  /* 0x000000280000780c */ /* 0x000fe40000f44270 */
[----:B------:R-:W-:-:S02]  /*102b0*/  F2FP.F16.F32.PACK_AB R10, RZ, R10 ;  /* 0x0000000aff0a723e */ /* 0x000fc400000000ff */
[----:B------:R-:W-:-:S05]  /*102c0*/  F2FP.F16.F32.PACK_AB R9, RZ, R9 ;  /* 0x00000009ff09723e */ /* 0x000fca00000000ff */
[----:B------:R0:W-:Y:S04]  /*102d0*/  @P3 STG.E.U16 desc[UR36][R4.64+0x50], R10 ;  /* 0x0000500a04003986 */ /* 0x0001e8000c101524 */
[----:B------:R1:W-:Y:S04]  /*102e0*/  @P4 STG.E.U16 desc[UR36][R4.64+0x52], R9 ;  /* 0x0000520904004986 */ /* 0x0003e8000c101524 */
[----:B0-----:R-:W4:Y:S04]  /*102f0*/  LDL.LU R10, [R1+0xcc] ;  /* 0x0000cc00010a7983 */ /* 0x001f280000300800 */
[----:B-1----:R-:W3:Y:S01]  /*10300*/  LDL.LU R9, [R1+0xc8] ;  /* 0x0000c80001097983 */ /* 0x002ee20000300800 */
[----:B------:R-:W-:-:S02]  /*10310*/  ISETP.GT.AND P4, PT, R0, 0x30, P0 ;  /* 0x000000300000780c */ /* 0x000fc40000784270 */
[----:B------:R-:W-:Y:S01]  /*10320*/  ISETP.GT.AND P5, PT, R0, 0x31, P0 ;  /* 0x000000310000780c */ /* 0x000fe200007a4270 */
[-C--:B------:R-:W-:Y:S01]  /*10330*/  FMUL R234, R234, R2.reuse ;  /* 0x00000002eaea7220 */ /* 0x080fe20000400000 */
[----:B------:R-:W-:Y:S01]  /*10340*/  ISETP.GT.AND P3, PT, R0, 0x30, P1 ;  /* 0x000000300000780c */ /* 0x000fe20000f64270 */
[-C--:B------:R-:W-:Y:S01]  /*10350*/  FMUL R233, R233, R2.reuse ;  /* 0x00000002e9e97220 */ /* 0x080fe20000400000 */
[-C--:B------:R-:W-:Y:S01]  /*10360*/  FMUL R227, R227, R2.reuse ;  /* 0x00000002e3e37220 */ /* 0x080fe20000400000 */
[----:B------:R-:W-:Y:S01]  /*10370*/  FMUL R220, R220, R2 ;  /* 0x00000002dcdc7220 */ /* 0x000fe20000400000 */
[----:B------:R-:W-:Y:S02]  /*10380*/  F2FP.F16.F32.PACK_AB R234, RZ, R234 ;  /* 0x000000eaffea723e */ /* 0x000fe400000000ff */
[----:B------:R-:W-:Y:S02]  /*10390*/  F2FP.F16.F32.PACK_AB R233, RZ, R233 ;  /* 0x000000e9ffe9723e */ /* 0x000fe400000000ff */
[----:B------:R-:W-:-:S02]  /*103a0*/  F2FP.F16.F32.PACK_AB R227, RZ, R227 ;  /* 0x000000e3ffe3723e */ /* 0x000fc400000000ff */
[----:B------:R-:W-:Y:S01]  /*103b0*/  F2FP.F16.F32.PACK_AB R220, RZ, R220 ;  /* 0x000000dcffdc723e */ /* 0x000fe200000000ff */
[-C--:B------:R-:W-:Y:S01]  /*103c0*/  FMUL R85, R85, R2.reuse ;  /* 0x0000000255557220 */ /* 0x080fe20000400000 */
[----:B--2---:R-:W-:-:S05]  /*103d0*/  FMUL R8, R8, R2 ;  /* 0x0000000208087220 */ /* 0x004fca0000400000 */
[----:B------:R-:W-:-:S05]  /*103e0*/  F2FP.F16.F32.PACK_AB R8, RZ, R8 ;  /* 0x00000008ff08723e */ /* 0x000fca00000000ff */
[----:B------:R0:W-:Y:S04]  /*103f0*/  @P2 STG.E.U16 desc[UR36][R6.64+0x50], R8 ;  /* 0x0000500806002986 */ /* 0x0001e8000c101524 */
[----:B0-----:R-:W2:Y:S01]  /*10400*/  LDL.LU R8, [R1+0xb8] ;  /* 0x0000b80001087983 */ /* 0x001ea20000300800 */
[----:B------:R-:W-:Y:S01]  /*10410*/  ISETP.GT.AND P2, PT, R0, 0x29, P1 ;  /* 0x000000290000780c */ /* 0x000fe20000f44270 */
[-C--:B------:R-:W-:Y:S01]  /*10420*/  FMUL R235, R235, R2.reuse ;  /* 0x00000002ebeb7220 */ /* 0x080fe20000400000 */
[-C--:B------:R-:W-:Y:S01]  /*10430*/  FMUL R226, R226, R2.reuse ;  /* 0x00000002e2e27220 */ /* 0x080fe20000400000 */
[----:B------:R-:W-:-:S10]  /*10440*/  FMUL R219, R219, R2 ;  /* 0x00000002dbdb7220 */ /* 0x000fd40000400000 */
[----:B------:R-:W-:Y:S01]  /*10450*/  @P2 STG.E.U16 desc[UR36][R6.64+0x52], R234 ;  /* 0x000052ea06002986 */ /* 0x000fe2000c101524 */
[----:B------:R-:W-:-:S03]  /*10460*/  ISETP.GT.AND P2, PT, R0, 0x31, P1 ;  /* 0x000000310000780c */ /* 0x000fc60000f44270 */
[----:B------:R-:W-:Y:S01]  /*10470*/  @P4 STG.E.U16 desc[UR36][R4.64+0x60], R233 ;  /* 0x000060e904004986 */ /* 0x000fe2000c101524 */
[----:B------:R-:W-:-:S03]  /*10480*/  ISETP.GT.AND P4, PT, R0, 0x38, P0 ;  /* 0x000000380000780c */ /* 0x000fc60000784270 */
[----:B------:R-:W-:Y:S01]  /*10490*/  @P5 STG.E.U16 desc[UR36][R4.64+0x62], R227 ;  /* 0x000062e304005986 */ /* 0x000fe2000c101524 */
[----:B------:R-:W-:-:S03]  /*104a0*/  ISETP.GT.AND P5, PT, R0, 0x39, P0 ;  /* 0x000000390000780c */ /* 0x000fc600007a4270 */
[----:B------:R0:W-:Y:S01]  /*104b0*/  @P3 STG.E.U16 desc[UR36][R6.64+0x60], R220 ;  /* 0x000060dc06003986 */ /* 0x0001e2000c101524 */
[----:B------:R-:W-:Y:S02]  /*104c0*/  ISETP.GT.AND P3, PT, R0, 0x38, P1 ;  /* 0x000000380000780c */ /* 0x000fe40000f64270 */
[----:B------:R-:W-:Y:S02]  /*104d0*/  F2FP.F16.F32.PACK_AB R235, RZ, R235 ;  /* 0x000000ebffeb723e */ /* 0x000fe400000000ff */
[----:B------:R-:W-:Y:S02]  /*104e0*/  F2FP.F16.F32.PACK_AB R226, RZ, R226 ;  /* 0x000000e2ffe2723e */ /* 0x000fe400000000ff */
[----:B------:R-:W-:Y:S02]  /*104f0*/  F2FP.F16.F32.PACK_AB R219, RZ, R219 ;  /* 0x000000dbffdb723e */ /* 0x000fe400000000ff */
[----:B0-----:R-:W-:Y:S01]  /*10500*/  F2FP.F16.F32.PACK_AB R220, RZ, R85 ;  /* 0x00000055ffdc723e */ /* 0x001fe200000000ff */
[----:B------:R-:W-:-:S04]  /*10510*/  FMUL R86, R86, R2 ;  /* 0x0000000256567220 */ /* 0x000fc80000400000 */
[----:B------:R-:W-:Y:S01]  /*10520*/  @P2 STG.E.U16 desc[UR36][R6.64+0x62], R220 ;  /* 0x000062dc06002986 */ /* 0x000fe2000c101524 */
[----:B------:R-:W-:-:S03]  /*10530*/  ISETP.GT.AND P2, PT, R0, 0x39, P1 ;  /* 0x000000390000780c */ /* 0x000fc60000f44270 */
[----:B------:R-:W-:Y:S01]  /*10540*/  @P4 STG.E.U16 desc[UR36][R4.64+0x70], R235 ;  /* 0x000070eb04004986 */ /* 0x000fe2000c101524 */
[----:B------:R-:W-:-:S03]  /*10550*/  ISETP.GT.AND P4, PT, R0, 0x40, P0 ;  /* 0x000000400000780c */ /* 0x000fc60000784270 */
[----:B------:R-:W-:Y:S01]  /*10560*/  @P5 STG.E.U16 desc[UR36][R4.64+0x72], R226 ;  /* 0x000072e204005986 */ /* 0x000fe2000c101524 */
[----:B------:R-:W-:-:S03]  /*10570*/  ISETP.GT.AND P5, PT, R0, 0x41, P0 ;  /* 0x000000410000780c */ /* 0x000fc600007a4270 */
[----:B------:R0:W-:Y:S01]  /*10580*/  @P3 STG.E.U16 desc[UR36][R6.64+0x70], R219 ;  /* 0x000070db06003986 */ /* 0x0001e2000c101524 */
[----:B------:R-:W-:Y:S01]  /*10590*/  ISETP.GT.AND P3, PT, R0, 0x40, P1 ;  /* 0x000000400000780c */ /* 0x000fe20000f64270 */
[-C--:B------:R-:W-:Y:S01]  /*105a0*/  FMUL R232, R232, R2.reuse ;  /* 0x00000002e8e87220 */ /* 0x080fe20000400000 */
[-C--:B------:R-:W-:Y:S01]  /*105b0*/  FMUL R225, R225, R2.reuse ;  /* 0x00000002e1e17220 */ /* 0x080fe20000400000 */
[----:B------:R-:W-:-:S03]  /*105c0*/  FMUL R218, R218, R2 ;  /* 0x00000002dada7220 */ /* 0x000fc60000400000 */
[----:B------:R-:W-:Y:S02]  /*105d0*/  F2FP.F16.F32.PACK_AB R232, RZ, R232 ;  /* 0x000000e8ffe8723e */ /* 0x000fe400000000ff */
[----:B------:R-:W-:Y:S02]  /*105e0*/  F2FP.F16.F32.PACK_AB R225, RZ, R225 ;  /* 0x000000e1ffe1723e */ /* 0x000fe400000000ff */
[----:B0-----:R-:W-:Y:S02]  /*105f0*/  F2FP.F16.F32.PACK_AB R219, RZ, R86 ;  /* 0x00000056ffdb723e */ /* 0x001fe400000000ff */
[----:B------:R-:W-:Y:S01]  /*10600*/  F2FP.F16.F32.PACK_AB R218, RZ, R218 ;  /* 0x000000daffda723e */ /* 0x000fe200000000ff */
[-C--:B------:R-:W-:Y:S02]  /*10610*/  FMUL R87, R87, R2.reuse ;  /* 0x0000000257577220 */ /* 0x080fe40000400000 */
[----:B------:R0:W-:Y:S01]  /*10620*/  @P2 STG.E.U16 desc[UR36][R6.64+0x72], R219 ;  /* 0x000072db06002986 */ /* 0x0001e2000c101524 */
[----:B------:R-:W-:Y:S01]  /*10630*/  ISETP.GT.AND P2, PT, R0, 0x41, P1 ;  /* 0x000000410000780c */ /* 0x000fe20000f44270 */
[----:B------:R-:W-:-:S02]  /*10640*/  FMUL R217, R217, R2 ;  /* 0x00000002d9d97220 */ /* 0x000fc40000400000 */
[----:B------:R-:W-:Y:S01]  /*10650*/  @P4 STG.E.U16 desc[UR36][R4.64+0x80], R232 ;  /* 0x000080e804004986 */ /* 0x000fe2000c101524 */
[----:B------:R-:W-:-:S03]  /*10660*/  ISETP.GT.AND P4, PT, R0, 0x48, P0 ;  /* 0x000000480000780c */ /* 0x000fc60000784270 */
[----:B------:R-:W-:Y:S01]  /*10670*/  @P5 STG.E.U16 desc[UR36][R4.64+0x82], R225 ;  /* 0x000082e104005986 */ /* 0x000fe2000c101524 */
[----:B------:R-:W-:-:S03]  /*10680*/  ISETP.GT.AND P5, PT, R0, 0x49, P0 ;  /* 0x000000490000780c */ /* 0x000fc600007a4270 */
[----:B------:R1:W-:Y:S01]  /*10690*/  @P3 STG.E.U16 desc[UR36][R6.64+0x80], R218 ;  /* 0x000080da06003986 */ /* 0x0003e2000c101524 */
[----:B------:R-:W-:Y:S01]  /*106a0*/  ISETP.GT.AND P3, PT, R0, 0x48, P1 ;  /* 0x000000480000780c */ /* 0x000fe20000f64270 */
[-C--:B------:R-:W-:Y:S01]  /*106b0*/  FMUL R231, R231, R2.reuse ;  /* 0x00000002e7e77220 */ /* 0x080fe20000400000 */
[----:B------:R-:W-:Y:S01]  /*106c0*/  FMUL R224, R224, R2 ;  /* 0x00000002e0e07220 */ /* 0x000fe20000400000 */
[----:B------:R-:W-:Y:S02]  /*106d0*/  F2FP.F16.F32.PACK_AB R220, RZ, R87 ;  /* 0x00000057ffdc723e */ /* 0x000fe400000000ff */
[----:B------:R-:W-:Y:S02]  /*106e0*/  F2FP.F16.F32.PACK_AB R217, RZ, R217 ;  /* 0x000000d9ffd9723e */ /* 0x000fe400000000ff */
[----:B0-----:R-:W-:Y:S02]  /*106f0*/  PRMT R219, R220, 0x7610, R219 ;  /* 0x00007610dcdb7816 */ /* 0x001fe400000000db */
[----:B------:R-:W-:-:S02]  /*10700*/  F2FP.F16.F32.PACK_AB R231, RZ, R231 ;  /* 0x000000e7ffe7723e */ /* 0x000fc400000000ff */
[----:B------:R-:W-:Y:S02]  /*10710*/  F2FP.F16.F32.PACK_AB R224, RZ, R224 ;  /* 0x000000e0ffe0723e */ /* 0x000fe400000000ff */
[----:B-1----:R-:W-:Y:S01]  /*10720*/  PRMT R218, R217, 0x7610, R218 ;  /* 0x00007610d9da7816 */ /* 0x002fe200000000da */
[----:B------:R-:W-:Y:S01]  /*10730*/  @P2 STG.E.U16 desc[UR36][R6.64+0x82], R219 ;  /* 0x000082db06002986 */ /* 0x000fe2000c101524 */
[----:B------:R-:W-:-:S03]  /*10740*/  ISETP.GT.AND P2, PT, R0, 0x49, P1 ;  /* 0x000000490000780c */ /* 0x000fc60000f44270 */
[----:B------:R-:W-:Y:S01]  /*10750*/  @P4 STG.E.U16 desc[UR36][R4.64+0x90], R231 ;  /* 0x000090e704004986 */ /* 0x000fe2000c101524 */
[----:B------:R-:W-:-:S03]  /*10760*/  ISETP.GT.AND P4, PT, R0, 0x50, P0 ;  /* 0x000000500000780c */ /* 0x000fc60000784270 */
[----:B------:R-:W-:Y:S01]  /*10770*/  @P5 STG.E.U16 desc[UR36][R4.64+0x92], R224 ;  /* 0x000092e004005986 */ /* 0x000fe2000c101524 */
[----:B------:R-:W-:Y:S01]  /*10780*/  ISETP.GT.AND P5, PT, R0, 0x51, P0 ;  /* 0x000000510000780c */ /* 0x000fe200007a4270 */
[-C--:B------:R-:W-:Y:S02]  /*10790*/  FMUL R16, R16, R2.reuse ;  /* 0x0000000210107220 */ /* 0x080fe40000400000 */
[----:B------:R-:W-:Y:S01]  /*107a0*/  @P3 STG.E.U16 desc[UR36][R6.64+0x90], R218 ;  /* 0x000090da06003986 */ /* 0x000fe2000c101524 */
[----:B------:R-:W-:Y:S01]  /*107b0*/  ISETP.GT.AND P3, PT, R0, 0x50, P1 ;  /* 0x000000500000780c */ /* 0x000fe20000f64270 */
[-C--:B------:R-:W-:Y:S01]  /*107c0*/  FMUL R230, R230, R2.reuse ;  /* 0x00000002e6e67220 */ /* 0x080fe20000400000 */
[-C--:B------:R-:W-:Y:S01]  /*107d0*/  FMUL R223, R223, R2.reuse ;  /* 0x00000002dfdf7220 */ /* 0x080fe20000400000 */
[----:B------:R-:W-:Y:S01]  /*107e0*/  FMUL R216, R216, R2 ;  /* 0x00000002d8d87220 */ /* 0x000fe20000400000 */
[----:B------:R-:W-:Y:S02]  /*107f0*/  F2FP.F16.F32.PACK_AB R217, RZ, R16 ;  /* 0x00000010ffd9723e */ /* 0x000fe400000000ff */
[----:B------:R-:W-:-:S02]  /*10800*/  F2FP.F16.F32.PACK_AB R230, RZ, R230 ;  /* 0x000000e6ffe6723e */ /* 0x000fc400000000ff */
[----:B------:R-:W-:Y:S02]  /*10810*/  F2FP.F16.F32.PACK_AB R223, RZ, R223 ;  /* 0x000000dfffdf723e */ /* 0x000fe400000000ff */
[----:B------:R-:W-:Y:S01]  /*10820*/  F2FP.F16.F32.PACK_AB R216, RZ, R216 ;  /* 0x000000d8ffd8723e */ /* 0x000fe200000000ff */
[----:B------:R-:W-:Y:S01]  /*10830*/  @P2 STG.E.U16 desc[UR36][R6.64+0x92], R217 ;  /* 0x000092d906002986 */ /* 0x000fe2000c101524 */
[----:B------:R-:W-:-:S03]  /*10840*/  ISETP.GT.AND P2, PT, R0, 0x51, P1 ;  /* 0x000000510000780c */ /* 0x000fc60000f44270 */
[----:B------:R-:W-:Y:S01]  /*10850*/  @P4 STG.E.U16 desc[UR36][R4.64+0xa0], R230 ;  /* 0x0000a0e604004986 */ /* 0x000fe2000c101524 */
[----:B------:R-:W-:-:S03]  /*10860*/  ISETP.GT.AND P4, PT, R0, 0x58, P0 ;  /* 0x000000580000780c */ /* 0x000fc60000784270 */
[----:B------:R-:W-:Y:S01]  /*10870*/  @P5 STG.E.U16 desc[UR36][R4.64+0xa2], R223 ;  /* 0x0000a2df04005986 */ /* 0x000fe2000c101524 */
[C---:B------:R-:W-:Y:S01]  /*10880*/  ISETP.GT.AND P5, PT, R0.reuse, 0x59, P0 ;  /* 0x000000590000780c */ /* 0x040fe200007a4270 */
[-C--:B------:R-:W-:Y:S02]  /*10890*/  FMUL R237, R83, R2.reuse ;  /* 0x0000000253ed7220 */ /* 0x080fe40000400000 */
[----:B------:R-:W-:Y:S01]  /*108a0*/  @P3 STG.E.U16 desc[UR36][R6.64+0xa0], R216 ;  /* 0x0000a0d806003986 */ /* 0x000fe2000c101524 */
[----:B------:R-:W-:Y:S01]  /*108b0*/  ISETP.GT.AND P3, PT, R0, 0x58, P1 ;  /* 0x000000580000780c */ /* 0x000fe20000f64270 */
[-C--:B------:R-:W-:Y:S01]  /*108c0*/  FMUL R229, R229, R2.reuse ;  /* 0x00000002e5e57220 */ /* 0x080fe20000400000 */
[-C--:B------:R-:W-:Y:S01]  /*108d0*/  FMUL R222, R222, R2.reuse ;  /* 0x00000002dede7220 */ /* 0x080fe20000400000 */
[----:B------:R-:W-:Y:S01]  /*108e0*/  F2FP.F16.F32.PACK_AB R237, RZ, R237 ;  /* 0x000000edffed723e */ /* 0x000fe200000000ff */
[-C--:B------:R-:W-:Y:S01]  /*108f0*/  FMUL R236, R84, R2.reuse ;  /* 0x0000000254ec7220 */ /* 0x080fe20000400000 */
[-C--:B------:R-:W-:Y:S01]  /*10900*/  FMUL R228, R228, R2.reuse ;  /* 0x00000002e4e47220 */ /* 0x080fe20000400000 */
[----:B------:R-:W-:Y:S01]  /*10910*/  F2FP.F16.F32.PACK_AB R229, RZ, R229 ;  /* 0x000000e5ffe5723e */ /* 0x000fe200000000ff */
[----:B------:R-:W-:Y:S01]  /*10920*/  FMUL R221, R221, R2 ;  /* 0x00000002dddd7220 */ /* 0x000fe20000400000 */
[----:B------:R-:W-:Y:S01]  /*10930*/  F2FP.F16.F32.PACK_AB R222, RZ, R222 ;  /* 0x000000deffde723e */ /* 0x000fe200000000ff */
[----:B------:R-:W-:Y:S01]  /*10940*/  @P2 STG.E.U16 desc[UR36][R6.64+0xa2], R237 ;  /* 0x0000a2ed06002986 */ /* 0x000fe2000c101524 */
[----:B------:R-:W-:-:S03]  /*10950*/  ISETP.GT.AND P2, PT, R0, 0x59, P1 ;  /* 0x000000590000780c */ /* 0x000fc60000f44270 */
[----:B------:R-:W-:Y:S01]  /*10960*/  @P4 STG.E.U16 desc[UR36][R4.64+0xb0], R229 ;  /* 0x0000b0e504004986 */ /* 0x000fe2000c101524 */
[----:B------:R-:W-:-:S03]  /*10970*/  ISETP.GT.AND P4, PT, R0, 0x60, P0 ;  /* 0x000000600000780c */ /* 0x000fc60000784270 */
[----:B------:R-:W-:Y:S01]  /*10980*/  @P5 STG.E.U16 desc[UR36][R4.64+0xb2], R222 ;  /* 0x0000b2de04005986 */ /* 0x000fe2000c101524 */
[----:B------:R-:W-:Y:S01]  /*10990*/  ISETP.GT.AND P5, PT, R0, 0x61, P0 ;  /* 0x000000610000780c */ /* 0x000fe200007a4270 */
[----:B---3--:R-:W-:Y:S01]  /*109a0*/  FMUL R9, R9, R2 ;  /* 0x0000000209097220 */ /* 0x008fe20000400000 */
[----:B------:R-:W-:Y:S01]  /*109b0*/  F2FP.F16.F32.PACK_AB R236, RZ, R236 ;  /* 0x000000ecffec723e */ /* 0x000fe200000000ff */
[----:B----4-:R-:W-:Y:S01]  /*109c0*/  FMUL R10, R10, R2 ;  /* 0x000000020a0a7220 */ /* 0x010fe20000400000 */
[----:B------:R-:W-:Y:S01]  /*109d0*/  F2FP.F16.F32.PACK_AB R228, RZ, R228 ;  /* 0x000000e4ffe4723e */ /* 0x000fe200000000ff */
[-C--:B------:R-:W-:Y:S01]  /*109e0*/  FMUL R11, R11, R2.reuse ;  /* 0x000000020b0b7220 */ /* 0x080fe20000400000 */
[----:B------:R-:W-:Y:S01]  /*109f0*/  F2FP.F16.F32.PACK_AB R221, RZ, R221 ;  /* 0x000000ddffdd723e */ /* 0x000fe200000000ff */
[-C--:B------:R-:W-:Y:S01]  /*10a00*/  FMUL R12, R12, R2.reuse ;  /* 0x000000020c0c7220 */ /* 0x080fe20000400000 */
[----:B------:R-:W-:Y:S01]  /*10a10*/  F2FP.F16.F32.PACK_AB R9, RZ, R9 ;  /* 0x00000009ff09723e */ /* 0x000fe200000000ff */
[----:B------:R-:W-:Y:S01]  /*10a20*/  FMUL R13, R13, R2 ;  /* 0x000000020d0d7220 */ /* 0x000fe20000400000 */
        /* <DEDUP_REMOVED lines=19> */
[----:B------:R-:W-:Y:S01]  /*10b60*/  USHF.L.U32 UR12, UR8, 0x8, URZ ;  /* 0x00000008080c7899 */ /* 0x000fe2000800063f */
[----:B------:R-:W-:Y:S01]  /*10b70*/  F2FP.F16.F32.PACK_AB R20, RZ, R20 ;  /* 0x00000014ff14723e */ /* 0x000fe200000000ff */
[----:B------:R-:W-:Y:S01]  /*10b80*/  USHF.L.U64.HI UR11, UR8, 0x8, UR9 ;  /* 0x00000008080b7899 */ /* 0x000fe20008010209 */
[----:B------:R-:W-:Y:S01]  /*10b90*/  F2FP.F16.F32.PACK_AB R22, RZ, R22 ;  /* 0x00000016ff16723e */ /* 0x000fe200000000ff */
[-C--:B------:R-:W-:Y:S01]  /*10ba0*/  FMUL R152, R152, R2.reuse ;  /* 0x0000000298987220 */ /* 0x080fe20000400000 */
[----:B------:R-:W-:Y:S01]  /*10bb0*/  F2FP.F16.F32.PACK_AB R23, RZ, R23 ;  /* 0x00000017ff17723e */ /* 0x000fe200000000ff */
[-C--:B------:R-:W-:Y:S01]  /*10bc0*/  FMUL R153, R153, R2.reuse ;  /* 0x0000000299997220 */ /* 0x080fe20000400000 */
[-C--:B------:R-:W-:Y:S01]  /*10bd0*/  FMUL R154, R154, R2.reuse ;  /* 0x000000029a9a7220 */ /* 0x080fe20000400000 */
        /* <DEDUP_REMOVED lines=9> */
[-C--:B--2---:R-:W-:Y:S01]  /*10c70*/  FMUL R8, R8, R2.reuse ;  /* 0x0000000208087220 */ /* 0x084fe20000400000 */
[-C--:B------:R-:W-:Y:S01]  /*10c80*/  FMUL R163, R163, R2.reuse ;  /* 0x00000002a3a37220 */ /* 0x080fe20000400000 */
[-C--:B------:R-:W-:Y:S01]  /*10c90*/  FMUL R164, R164, R2.reuse ;  /* 0x00000002a4a47220 */ /* 0x080fe20000400000 */
[-C--:B------:R-:W-:Y:S01]  /*10ca0*/  FMUL R165, R165, R2.reuse ;  /* 0x00000002a5a57220 */ /* 0x080fe20000400000 */
[----:B------:R-:W-:Y:S01]  /*10cb0*/  FMUL R166, R166, R2 ;  /* 0x00000002a6a67220 */ /* 0x000fe20000400000 */
[----:B------:R-:W-:Y:S01]  /*10cc0*/  F2FP.F16.F32.PACK_AB R8, RZ, R8 ;  /* 0x00000008ff08723e */ /* 0x000fe200000000ff */
[-C--:B------:R-:W-:Y:S01]  /*10cd0*/  FMUL R167, R167, R2.reuse ;  /* 0x00000002a7a77220 */ /* 0x080fe20000400000 */
[-C--:B------:R-:W-:Y:S01]  /*10ce0*/  FMUL R168, R168, R2.reuse ;  /* 0x00000002a8a87220 */ /* 0x080fe20000400000 */
[-C--:B------:R-:W-:Y:S01]  /*10cf0*/  FMUL R169, R169, R2.reuse ;  /* 0x00000002a9a97220 */ /* 0x080fe20000400000 */
[----:B------:R-:W-:Y:S01]  /*10d00*/  FMUL R170, R170, R2 ;  /* 0x00000002aaaa7220 */ /* 0x000fe20000400000 */
[----:B------:R0:W-:Y:S01]  /*10d10*/  @P3 STG.E.U16 desc[UR36][R6.64+0xb0], R8 ;  /* 0x0000b00806003986 */ /* 0x0001e2000c101524 */
[----:B------:R-:W-:-:S03]  /*10d20*/  ISETP.GT.AND P3, PT, R0, 0x60, P1 ;  /* 0x000000600000780c */ /* 0x000fc60000f64270 */
[----:B------:R-:W-:Y:S01]  /*10d30*/  @P2 STG.E.U16 desc[UR36][R6.64+0xb2], R236 ;  /* 0x0000b2ec06002986 */ /* 0x000fe2000c101524 */
[----:B------:R-:W-:-:S03]  /*10d40*/  ISETP.GT.AND P2, PT, R0, 0x61, P1 ;  /* 0x000000610000780c */ /* 0x000fc60000f44270 */
[----:B------:R-:W-:Y:S01]  /*10d50*/  @P4 STG.E.U16 desc[UR36][R4.64+0xc0], R228 ;  /* 0x0000c0e404004986 */ /* 0x000fe2000c101524 */
[----:B------:R-:W-:-:S03]  /*10d60*/  ISETP.GT.AND P4, PT, R0, 0x68, P0 ;  /* 0x000000680000780c */ /* 0x000fc60000784270 */
[----:B------:R-:W-:Y:S01]  /*10d70*/  @P5 STG.E.U16 desc[UR36][R4.64+0xc2], R221 ;  /* 0x0000c2dd04005986 */ /* 0x000fe2000c101524 */
[----:B------:R-:W-:-:S03]  /*10d80*/  ISETP.GT.AND P5, PT, R0, 0x69, P0 ;  /* 0x000000690000780c */ /* 0x000fc600007a4270 */
        /* <DEDUP_REMOVED lines=17> */
[C---:B------:R-:W-:Y:S02]  /*10ea0*/  ISETP.GT.AND P3, PT, R0.reuse, 0x78, P1 ;  /* 0x000000780000780c */ /* 0x040fe40000f64270 */
[----:B------:R-:W-:Y:S01]  /*10eb0*/  ISETP.GT.AND P1, PT, R0, 0x79, P1 ;  /* 0x000000790000780c */ /* 0x000fe20000f24270 */
[----:B------:R-:W-:Y:S04]  /*10ec0*/  @P2 STG.E.U16 desc[UR36][R6.64+0xe2], R19 ;  /* 0x0000e21306002986 */ /* 0x000fe8000c101524 */
[----:B------:R-:W-:Y:S04]  /*10ed0*/  @P4 STG.E.U16 desc[UR36][R4.64+0xf0], R20 ;  /* 0x0000f01404004986 */ /* 0x000fe8000c101524 */
[----:B------:R-:W-:Y:S02]  /*10ee0*/  @P0 STG.E.U16 desc[UR36][R4.64+0xf2], R21 ;  /* 0x0000f21504000986 */ /* 0x000fe4000c101524 */
[----:B0-----:R-:W-:-:S02]  /*10ef0*/  @P3 IMAD.MOV.U32 R8, RZ, RZ, R6 ;  /* 0x000000ffff083224 */ /* 0x001fc400078e0006 */
[----:B-1----:R-:W-:Y:S01]  /*10f00*/  @P3 IMAD.MOV.U32 R9, RZ, RZ, R7 ;  /* 0x000000ffff093224 */ /* 0x002fe200078e0007 */
[----:B------:R-:W-:Y:S01]  /*10f10*/  ISETP.GT.AND P0, PT, R3, 0x80, PT ;  /* 0x000000800300780c */ /* 0x000fe20003f04270 */
[-C--:B------:R-:W-:Y:S01]  /*10f20*/  FMUL R171, R171, R2.reuse ;  /* 0x00000002abab7220 */ /* 0x080fe20000400000 */
[-C--:B------:R-:W-:Y:S01]  /*10f30*/  FMUL R172, R172, R2.reuse ;  /* 0x00000002acac7220 */ /* 0x080fe20000400000 */
[-C--:B------:R-:W-:Y:S01]  /*10f40*/  FMUL R173, R173, R2.reuse ;  /* 0x00000002adad7220 */ /* 0x080fe20000400000 */
[----:B------:R0:W-:Y:S01]  /*10f50*/  @P3 STG.E.U16 desc[UR36][R8.64+0xf0], R22 ;  /* 0x0000f01608003986 */ /* 0x0001e2000c101524 */
[C---:B------:R-:W-:Y:S02]  /*10f60*/  ISETP.GT.AND P4, PT, R0.reuse, RZ, P0 ;  /* 0x000000ff0000720c */ /* 0x040fe40000784270 */
[----:B------:R-:W-:Y:S01]  /*10f70*/  ISETP.GT.AND P2, PT, R0, 0x1, P0 ;  /* 0x000000010000780c */ /* 0x000fe20000744270 */
[-C--:B------:R-:W-:Y:S01]  /*10f80*/  FMUL R174, R174, R2.reuse ;  /* 0x00000002aeae7220 */ /* 0x080fe20000400000 */
[-C--:B------:R-:W-:Y:S01]  /*10f90*/  FMUL R175, R175, R2.reuse ;  /* 0x00000002afaf7220 */ /* 0x080fe20000400000 */
[-C--:B------:R-:W-:Y:S01]  /*10fa0*/  FMUL R176, R176, R2.reuse ;  /* 0x00000002b0b07220 */ /* 0x080fe20000400000 */
[-C--:B------:R-:W-:Y:S01]  /*10fb0*/  FMUL R177, R177, R2.reuse ;  /* 0x00000002b1b17220 */ /* 0x080fe20000400000 */
[-C--:B------:R-:W-:Y:S01]  /*10fc0*/  FMUL R178, R178, R2.reuse ;  /* 0x00000002b2b27220 */ /* 0x080fe20000400000 */
[-C--:B------:R-:W-:Y:S01]  /*10fd0*/  FMUL R179, R179, R2.reuse ;  /* 0x00000002b3b37220 */ /* 0x080fe20000400000 */
[-C--:B------:R-:W-:Y:S01]  /*10fe0*/  FMUL R180, R180, R2.reuse ;  /* 0x00000002b4b47220 */ /* 0x080fe20000400000 */
[-C--:B------:R-:W-:Y:S01]  /*10ff0*/  FMUL R181, R181, R2.reuse ;  /* 0x00000002b5b57220 */ /* 0x080fe20000400000 */
[----:B0-----:R-:W-:Y:S01]  /*11000*/  @P1 IMAD.MOV.U32 R8, RZ, RZ, R6 ;  /* 0x000000ffff081224 */ /* 0x001fe200078e0006 */
[----:B------:R-:W-:Y:S01]  /*11010*/  @P1 MOV R9, R7 ;  /* 0x0000000700091202 */ /* 0x000fe20000000f00 */
[-C--:B------:R-:W-:Y:S01]  /*11020*/  FMUL R182, R182, R2.reuse ;  /* 0x00000002b6b67220 */ /* 0x080fe20000400000 */
[----:B------:R-:W-:Y:S01]  /*11030*/  IADD3 R6, P3, R4, UR12, RZ ;  /* 0x0000000c04067c10 */ /* 0x000fe2000ff7e0ff */
[-C--:B------:R-:W-:Y:S01]  /*11040*/  FMUL R183, R183, R2.reuse ;  /* 0x00000002b7b77220 */ /* 0x080fe20000400000 */
[----:B------:R-:W-:Y:S01]  /*11050*/  FMUL R184, R184, R2 ;  /* 0x00000002b8b87220 */ /* 0x000fe20000400000 */
[----:B------:R0:W-:Y:S01]  /*11060*/  @P1 STG.E.U16 desc[UR36][R8.64+0xf2], R23 ;  /* 0x0000f21708001986 */ /* 0x0001e2000c101524 */
[----:B------:R-:W-:-:S02]  /*11070*/  ISETP.GT.AND P1, PT, R3, 0x88, PT ;  /* 0x000000880300780c */ /* 0x000fc40003f24270 */
[----:B------:R-:W-:Y:S01]  /*11080*/  IADD3.X R7, R5, UR11, RZ, P3, !PT ;  /* 0x0000000b05077c10 */ /* 0x000fe20009ffe4ff */
[-C--:B------:R-:W-:Y:S01]  /*11090*/  FMUL R185, R185, R2.reuse ;  /* 0x00000002b9b97220 */ /* 0x080fe20000400000 */
[----:B------:R-:W-:Y:S01]  /*110a0*/  ISETP.GT.AND P3, PT, R0, RZ, P1 ;  /* 0x000000ff0000720c */ /* 0x000fe20000f64270 */
[-C--:B------:R-:W-:Y:S01]  /*110b0*/  FMUL R186, R186, R2.reuse ;  /* 0x00000002baba7220 */ /* 0x080fe20000400000 */
[----:B------:R-:W-:Y:S01]  /*110c0*/  IADD3 R12, P5, R6, UR5, RZ ;  /* 0x00000005060c7c10 */ /* 0x000fe2000ffbe0ff */
[----:B------:R-:W-:Y:S01]  /*110d0*/  @P4 STG.E.U16 desc[UR36][R6.64], R152 ;  /* 0x0000009806004986 */ /* 0x000fe2000c101524 */
[----:B------:R-:W-:Y:S02]  /*110e0*/  ISETP.GT.AND P4, PT, R0, 0x1, P1 ;  /* 0x000000010000780c */ /* 0x000fe40000f84270 */
[----:B------:R-:W-:Y:S01]  /*110f0*/  IADD3.X R13, R7, UR4, RZ, P5, !PT ;  /* 0x00000004070d7c10 */ /* 0x000fe2000affe4ff */
[----:B------:R-:W-:Y:S01]  /*11100*/  @P2 STG.E.U16 desc[UR36][R6.64+0x2], R153 ;  /* 0x0000029906002986 */ /* 0x000fe2000c101524 */
[----:B------:R-:W-:Y:S01]  /*11110*/  IADD3 R14, P2, R6, UR5, RZ ;  /* 0x00000005060e7c10 */ /* 0x000fe2000ff5e0ff */
[-C--:B------:R-:W-:Y:S01]  /*11120*/  FMUL R187, R187, R2.reuse ;  /* 0x00000002bbbb7220 */ /* 0x080fe20000400000 */
[-C--:B------:R-:W-:Y:S01]  /*11130*/  FMUL R188, R188, R2.reuse ;  /* 0x00000002bcbc7220 */ /* 0x080fe20000400000 */
[-C--:B------:R-:W-:Y:S01]  /*11140*/  FMUL R189, R189, R2.reuse ;  /* 0x00000002bdbd7220 */ /* 0x080fe20000400000 */
[----:B------:R-:W-:Y:S01]  /*11150*/  IADD3.X R15, R7, UR4, RZ, P2, !PT ;  /* 0x00000004070f7c10 */ /* 0x000fe200097fe4ff */
[----:B------:R1:W-:Y:S01]  /*11160*/  @P3 STG.E.U16 desc[UR36][R12.64], R154 ;  /* 0x0000009a0c003986 */ /* 0x0003e2000c101524 */
[----:B------:R-:W-:Y:S01]  /*11170*/  ISETP.GT.AND P3, PT, R0, 0x8, P0 ;  /* 0x000000080000780c */ /* 0x000fe20000764270 */
[----:B0-----:R-:W-:-:S02]  /*11180*/  FMUL R8, R156, R2 ;  /* 0x000000029c087220 */ /* 0x001fc40000400000 */
[----:B------:R-:W-:Y:S01]  /*11190*/  @P4 STG.E.U16 desc[UR36][R14.64+0x2], R155 ;  /* 0x0000029b0e004986 */ /* 0x000fe2000c101524 */
[C---:B------:R-:W-:Y:S02]  /*111a0*/  ISETP.GT.AND P4, PT, R0.reuse, 0x9, P0 ;  /* 0x000000090000780c */ /* 0x040fe40000784270 */
[----:B------:R-:W-:Y:S01]  /*111b0*/  ISETP.GT.AND P2, PT, R0, 0x8, P1 ;  /* 0x000000080000780c */ /* 0x000fe20000f44270 */
[----:B------:R-:W-:Y:S01]  /*111c0*/  FMUL R10, R157, R2 ;  /* 0x000000029d0a7220 */ /* 0x000fe20000400000 */
[----:B------:R-:W-:Y:S01]  /*111d0*/  F2FP.F16.F32.PACK_AB R8, RZ, R8 ;  /* 0x00000008ff08723e */ /* 0x000fe200000000ff */
[-C--:B------:R-:W-:Y:S01]  /*111e0*/  FMUL R190, R190, R2.reuse ;  /* 0x00000002bebe7220 */ /* 0x080fe20000400000 */
[-C--:B------:R-:W-:Y:S01]  /*111f0*/  FMUL R191, R191, R2.reuse ;  /* 0x00000002bfbf7220 */ /* 0x080fe20000400000 */
[----:B-1----:R-:W-:Y:S02]  /*11200*/  IMAD.U32 R13, RZ, RZ, UR5 ;  /* 0x00000005ff0d7e24 */ /* 0x002fe4000f8e00ff */
[----:B------:R-:W-:Y:S01]  /*11210*/  FMUL R9, R158, R2 ;  /* 0x000000029e097220 */ /* 0x000fe20000400000 */
[----:B------:R-:W-:-:S02]  /*11220*/  IMAD.U32 R11, RZ, RZ, UR4 ;  /* 0x00000004ff0b7e24 */ /* 0x000fc4000f8e00ff */
[-C--:B------:R-:W-:Y:S01]  /*11230*/  FMUL R192, R192, R2.reuse ;  /* 0x00000002c0c07220 */ /* 0x080fe20000400000 */
[----:B------:R-:W-:Y:S01]  /*11240*/  FMUL R193, R193, R2 ;  /* 0x00000002c1c17220 */ /* 0x000fe20000400000 */
[----:B------:R-:W-:Y:S01]  /*11250*/  IADD3 R12, P5, P6, R13, UR12, R4 ;  /* 0x0000000c0d0c7c10 */ /* 0x000fe2000febe004 */
[----:B------:R0:W-:Y:S01]  /*11260*/  @P3 STG.E.U16 desc[UR36][R6.64+0x10], R8 ;  /* 0x0000100806003986 */ /* 0x0001e2000c101524 */
[----:B------:R-:W-:Y:S02]  /*11270*/  F2FP.F16.F32.PACK_AB R10, RZ, R10 ;  /* 0x0000000aff0a723e */ /* 0x000fe400000000ff */
[----:B------:R-:W-:Y:S01]  /*11280*/  F2FP.F16.F32.PACK_AB R9, RZ, R9 ;  /* 0x00000009ff09723e */ /* 0x000fe200000000ff */
[-C--:B------:R-:W-:Y:S01]  /*11290*/  FMUL R194, R194, R2.reuse ;  /* 0x00000002c2c27220 */ /* 0x080fe20000400000 */
[----:B------:R-:W-:Y:S01]  /*112a0*/  IADD3.X R13, R11, UR11, R5, P5, P6 ;  /* 0x0000000b0b0d7c10 */ /* 0x000fe2000afec405 */
[----:B------:R-:W-:Y:S01]  /*112b0*/  FMUL R195, R195, R2 ;  /* 0x00000002c3c37220 */ /* 0x000fe20000400000 */
[C---:B------:R-:W-:Y:S01]  /*112c0*/  ISETP.GT.AND P3, PT, R0.reuse, 0x9, P1 ;  /* 0x000000090000780c */ /* 0x040fe20000f64270 */
[----:B------:R-:W-:Y:S04]  /*112d0*/  @P4 STG.E.U16 desc[UR36][R6.64+0x12], R10 ;  /* 0x0000120a06004986 */ /* 0x000fe8000c101524 */
[----:B------:R1:W-:Y:S01]  /*112e0*/  @P2 STG.E.U16 desc[UR36][R12.64+0x10], R9 ;  /* 0x000010090c002986 */ /* 0x0003e2000c101524 */
[----:B------:R-:W-:-:S02]  /*112f0*/  ISETP.GT.AND P2, PT, R0, 0x10, P0 ;  /* 0x000000100000780c */ /* 0x000fc40000744270 */
[----:B------:R-:W-:Y:S01]  /*11300*/  F2FP.F16.F32.PACK_AB R159, RZ, R159 ;  /* 0x0000009fff9f723e */ /* 0x000fe200000000ff */
[-C--:B------:R-:W-:Y:S01]  /*11310*/  FMUL R196, R196, R2.reuse ;  /* 0x00000002c4c47220 */ /* 0x080fe20000400000 */
[----:B------:R-:W-:Y:S01]  /*11320*/  ISETP.GT.AND P5, PT, R0, 0x10, P1 ;  /* 0x000000100000780c */ /* 0x000fe20000fa4270 */
[----:B------:R-:W-:Y:S01]  /*11330*/  FMUL R197, R197, R2 ;  /* 0x00000002c5c57220 */ /* 0x000fe20000400000 */
[----:B------:R-:W-:Y:S01]  /*11340*/  F2FP.F16.F32.PACK_AB R160, RZ, R160 ;  /* 0x000000a0ffa0723e */ /* 0x000fe200000000ff */
[----:B0-----:R-:W-:Y:S02]  /*11350*/  @P3 IMAD.MOV.U32 R8, RZ, RZ, R12 ;  /* 0x000000ffff083224 */ /* 0x001fe400078e000c */
[-C--:B------:R-:W-:Y:S01]  /*11360*/  FMUL R198, R198, R2.reuse ;  /* 0x00000002c6c67220 */ /* 0x080fe20000400000 */
[-C--:B------:R-:W-:Y:S01]  /*11370*/  FMUL R199, R199, R2.reuse ;  /* 0x00000002c7c77220 */ /* 0x080fe20000400000 */
[-C--:B------:R-:W-:Y:S01]  /*11380*/  FMUL R200, R200, R2.reuse ;  /* 0x00000002c8c87220 */ /* 0x080fe20000400000 */
[----:B-1----:R-:W-:Y:S01]  /*11390*/  @P3 MOV R9, R13 ;  /* 0x0000000d00093202 */ /* 0x002fe20000000f00 */
[-C--:B------:R-:W-:Y:S01]  /*113a0*/  FMUL R201, R201, R2.reuse ;  /* 0x00000002c9c97220 */ /* 0x080fe20000400000 */
[----:B------:R-:W-:Y:S01]  /*113b0*/  ISETP.GT.AND P4, PT, R0, 0x11, P0 ;  /* 0x000000110000780c */ /* 0x000fe20000784270 */
[-C--:B------:R-:W-:Y:S01]  /*113c0*/  FMUL R202, R202, R2.reuse ;  /* 0x00000002caca7220 */ /* 0x080fe20000400000 */
[----:B------:R-:W-:Y:S01]  /*113d0*/  FMUL R203, R203, R2 ;  /* 0x00000002cbcb7220 */ /* 0x000fe20000400000 */
[----:B------:R0:W-:Y:S04]  /*113e0*/  @P3 STG.E.U16 desc[UR36][R8.64+0x12], R159 ;  /* 0x0000129f08003986 */ /* 0x0001e8000c101524 */
[----:B------:R-:W-:Y:S01]  /*113f0*/  @P2 STG.E.U16 desc[UR36][R6.64+0x20], R160 ;  /* 0x000020a006002986 */ /* 0x000fe2000c101524 */
[----:B------:R-:W-:-:S02]  /*11400*/  ISETP.GT.AND P2, PT, R0, 0x11, P1 ;  /* 0x000000110000780c */ /* 0x000fc40000f44270 */
[----:B------:R-:W-:Y:S01]  /*11410*/  F2FP.F16.F32.PACK_AB R161, RZ, R161 ;  /* 0x000000a1ffa1723e */ /* 0x000fe200000000ff */
[----:B------:R-:W-:Y:S01]  /*11420*/  FMUL R204, R204, R2 ;  /* 0x00000002cccc7220 */ /* 0x000fe20000400000 */
[----:B------:R-:W-:Y:S01]  /*11430*/  F2FP.F16.F32.PACK_AB R162, RZ, R162 ;  /* 0x000000a2ffa2723e */ /* 0x000fe200000000ff */
[-C--:B------:R-:W-:Y:S01]  /*11440*/  FMUL R205, R205, R2.reuse ;  /* 0x00000002cdcd7220 */ /* 0x080fe20000400000 */
[-C--:B------:R-:W-:Y:S01]  /*11450*/  FMUL R206, R206, R2.reuse ;  /* 0x00000002cece7220 */ /* 0x080fe20000400000 */
[----:B0-----:R-:W-:Y:S02]  /*11460*/  @P5 IMAD.MOV.U32 R8, RZ, RZ, R12 ;  /* 0x000000ffff085224 */ /* 0x001fe400078e000c */
[----:B------:R-:W-:Y:S01]  /*11470*/  FMUL R207, R207, R2 ;  /* 0x00000002cfcf7220 */ /* 0x000fe20000400000 */
[----:B------:R-:W-:Y:S01]  /*11480*/  @P5 IMAD.MOV.U32 R9, RZ, RZ, R13 ;  /* 0x000000ffff095224 */ /* 0x000fe200078e000d */
[----:B------:R-:W-:Y:S01]  /*11490*/  @P4 STG.E.U16 desc[UR36][R6.64+0x22], R161 ;  /* 0x000022a106004986 */ /* 0x000fe2000c101524 */
[----:B------:R-:W-:-:S03]  /*114a0*/  F2FP.F16.F32.PACK_AB R163, RZ, R163 ;  /* 0x000000a3ffa3723e */ /* 0x000fc600000000ff */
[----:B------:R0:W-:Y:S01]  /*114b0*/  @P5 STG.E.U16 desc[UR36][R8.64+0x20], R162 ;  /* 0x000020a208005986 */ /* 0x0001e2000c101524 */
[C---:B------:R-:W-:Y:S02]  /*114c0*/  ISETP.GT.AND P5, PT, R0.reuse, 0x18, P1 ;  /* 0x000000180000780c */ /* 0x040fe40000fa4270 */
[----:B------:R-:W-:Y:S01]  /*114d0*/  ISETP.GT.AND P3, PT, R0, 0x18, P0 ;  /* 0x000000180000780c */ /* 0x000fe20000764270 */
[-C--:B------:R-:W-:Y:S01]  /*114e0*/  FMUL R208, R208, R2.reuse ;  /* 0x00000002d0d07220 */ /* 0x080fe20000400000 */
[----:B------:R-:W-:Y:S01]  /*114f0*/  ISETP.GT.AND P4, PT, R0, 0x19, P0 ;  /* 0x000000190000780c */ /* 0x000fe20000784270 */
        /* <DEDUP_REMOVED lines=9> */
[-C--:B------:R-:W-:Y:S01]  /*11590*/  FMUL R88, R88, R2.reuse ;  /* 0x0000000258587220 */ /* 0x080fe20000400000 */
[-C--:B------:R-:W-:Y:S01]  /*115a0*/  FMUL R89, R89, R2.reuse ;  /* 0x0000000259597220 */ /* 0x080fe20000400000 */
[----:B------:R-:W-:Y:S01]  /*115b0*/  FMUL R90, R90, R2 ;  /* 0x000000025a5a7220 */ /* 0x000fe20000400000 */
[----:B------:R0:W-:Y:S01]  /*115c0*/  @P2 STG.E.U16 desc[UR36][R8.64+0x22], R163 ;  /* 0x000022a308002986 */ /* 0x0001e2000c101524 */
[----:B------:R-:W-:-:S02]  /*115d0*/  ISETP.GT.AND P2, PT, R0, 0x19, P1 ;  /* 0x000000190000780c */ /* 0x000fc40000f44270 */
[----:B------:R-:W-:Y:S01]  /*115e0*/  F2FP.F16.F32.PACK_AB R164, RZ, R164 ;  /* 0x000000a4ffa4723e */ /* 0x000fe200000000ff */
[-C--:B------:R-:W-:Y:S01]  /*115f0*/  FMUL R91, R91, R2.reuse ;  /* 0x000000025b5b7220 */ /* 0x080fe20000400000 */
[----:B------:R-:W-:Y:S01]  /*11600*/  F2FP.F16.F32.PACK_AB R165, RZ, R165 ;  /* 0x000000a5ffa5723e */ /* 0x000fe200000000ff */
[----:B------:R-:W-:Y:S01]  /*11610*/  FMUL R92, R92, R2 ;  /* 0x000000025c5c7220 */ /* 0x000fe20000400000 */
[----:B------:R-:W-:Y:S01]  /*11620*/  F2FP.F16.F32.PACK_AB R166, RZ, R166 ;  /* 0x000000a6ffa6723e */ /* 0x000fe200000000ff */
[----:B------:R-:W-:Y:S01]  /*11630*/  @P3 STG.E.U16 desc[UR36][R6.64+0x30], R164 ;  /* 0x000030a406003986 */ /* 0x000fe2000c101524 */
        /* <DEDUP_REMOVED lines=98> */
[----:B------:R-:W-:Y:S01]  /*11c60*/  FMUL R136, R136, R2 ;  /* 0x0000000288887220 */ /* 0x000fe20000400000 */
[----:B------:R-:W-:Y:S01]  /*11c70*/  ISETP.GT.AND P4, PT, R0, 0x39, P0 ;  /* 0x000000390000780c */ /* 0x000fe20000784270 */
[----:B------:R-:W2:Y:S01]  /*11c80*/  LDL.LU R83, [R1+0x11c] ;  /* 0x00011c0001537983 */ /* 0x000ea20000300800 */
[----:B0-----:R-:W-:Y:S01]  /*11c90*/  @P2 IMAD.MOV.U32 R8, RZ, RZ, R12 ;  /* 0x000000ffff082224 */ /* 0x001fe200078e000c */
[----:B------:R-:W-:Y:S02]  /*11ca0*/  @P2 MOV R9, R13 ;  /* 0x0000000d00092202 */ /* 0x000fe40000000f00 */
[----:B------:R-:W-:-:S02]  /*11cb0*/  F2FP.F16.F32.PACK_AB R180, RZ, R180 ;  /* 0x000000b4ffb4723e */ /* 0x000fc400000000ff */
[----:B------:R-:W-:Y:S01]  /*11cc0*/  F2FP.F16.F32.PACK_AB R181, RZ, R181 ;  /* 0x000000b5ffb5723e */ /* 0x000fe200000000ff */
[----:B------:R0:W-:Y:S01]  /*11cd0*/  @P2 STG.E.U16 desc[UR36][R8.64+0x62], R179 ;  /* 0x000062b308002986 */ /* 0x0001e2000c101524 */
[----:B------:R-:W-:Y:S02]  /*11ce0*/  ISETP.GT.AND P2, PT, R0, 0x39, P1 ;  /* 0x000000390000780c */ /* 0x000fe40000f44270 */
[----:B------:R-:W-:Y:S01]  /*11cf0*/  F2FP.F16.F32.PACK_AB R182, RZ, R182 ;  /* 0x000000b6ffb6723e */ /* 0x000fe200000000ff */
[----:B------:R-:W-:Y:S01]  /*11d00*/  @P3 STG.E.U16 desc[UR36][R6.64+0x70], R180 ;  /* 0x000070b406003986 */ /* 0x000fe2000c101524 */
[----:B------:R-:W-:-:S03]  /*11d10*/  F2FP.F16.F32.PACK_AB R183, RZ, R183 ;  /* 0x000000b7ffb7723e */ /* 0x000fc600000000ff */
[----:B------:R-:W-:Y:S01]  /*11d20*/  @P4 STG.E.U16 desc[UR36][R6.64+0x72], R181 ;  /* 0x000072b506004986 */ /* 0x000fe2000c101524 */
[----:B0-----:R-:W-:Y:S01]  /*11d30*/  @P5 IMAD.MOV.U32 R8, RZ, RZ, R12 ;  /* 0x000000ffff085224 */ /* 0x001fe200078e000c */
[----:B------:R-:W-:Y:S01]  /*11d40*/  F2FP.F16.F32.PACK_AB R184, RZ, R184 ;  /* 0x000000b8ffb8723e */ /* 0x000fe200000000ff */
[----:B------:R-:W-:Y:S01]  /*11d50*/  @P5 IMAD.MOV.U32 R9, RZ, RZ, R13 ;  /* 0x000000ffff095224 */ /* 0x000fe200078e000d */
[----:B------:R-:W-:Y:S02]  /*11d60*/  F2FP.F16.F32.PACK_AB R185, RZ, R185 ;  /* 0x000000b9ffb9723e */ /* 0x000fe400000000ff */
[----:B------:R-:W-:Y:S02]  /*11d70*/  F2FP.F16.F32.PACK_AB R186, RZ, R186 ;  /* 0x000000baffba723e */ /* 0x000fe400000000ff */
[----:B------:R-:W-:Y:S01]  /*11d80*/  F2FP.F16.F32.PACK_AB R187, RZ, R187 ;  /* 0x000000bbffbb723e */ /* 0x000fe200000000ff */
[----:B------:R0:W-:Y:S01]  /*11d90*/  @P5 STG.E.U16 desc[UR36][R8.64+0x70], R182 ;  /* 0x000070b608005986 */ /* 0x0001e2000c101524 */
[----:B------:R-:W-:-:S02]  /*11da0*/  ISETP.GT.AND P5, PT, R0, 0x40, P1 ;  /* 0x000000400000780c */ /* 0x000fc40000fa4270 */
[----:B------:R-:W-:Y:S02]  /*11db0*/  ISETP.GT.AND P3, PT, R0, 0x40, P0 ;  /* 0x000000400000780c */ /* 0x000fe40000764270 */
[----:B------:R-:W-:Y:S02]  /*11dc0*/  F2FP.F16.F32.PACK_AB R188, RZ, R188 ;  /* 0x000000bcffbc723e */ /* 0x000fe400000000ff */
[----:B------:R-:W-:Y:S02]  /*11dd0*/  F2FP.F16.F32.PACK_AB R189, RZ, R189 ;  /* 0x000000bdffbd723e */ /* 0x000fe400000000ff */
[----:B------:R-:W-:Y:S02]  /*11de0*/  F2FP.F16.F32.PACK_AB R190, RZ, R190 ;  /* 0x000000beffbe723e */ /* 0x000fe400000000ff */
[----:B------:R-:W-:Y:S01]  /*11df0*/  F2FP.F16.F32.PACK_AB R191, RZ, R191 ;  /* 0x000000bfffbf723e */ /* 0x000fe200000000ff */
[----:B0-----:R-:W-:Y:S01]  /*11e00*/  @P2 IMAD.MOV.U32 R8, RZ, RZ, R12 ;  /* 0x000000ffff082224 */ /* 0x001fe200078e000c */
[----:B------:R-:W-:-:S02]  /*11e10*/  @P2 MOV R9, R13 ;  /* 0x0000000d00092202 */ /* 0x000fc40000000f00 */
[----:B------:R-:W-:Y:S02]  /*11e20*/  F2FP.F16.F32.PACK_AB R192, RZ, R192 ;  /* 0x000000c0ffc0723e */ /* 0x000fe400000000ff */
[----:B------:R-:W-:Y:S01]  /*11e30*/  F2FP.F16.F32.PACK_AB R193, RZ, R193 ;  /* 0x000000c1ffc1723e */ /* 0x000fe200000000ff */
[----:B------:R0:W-:Y:S01]  /*11e40*/  @P2 STG.E.U16 desc[UR36][R8.64+0x72], R183 ;  /* 0x000072b708002986 */ /* 0x0001e2000c101524 */
[C---:B------:R-:W-:Y:S02]  /*11e50*/  ISETP.GT.AND P4, PT, R0.reuse, 0x41, P0 ;  /* 0x000000410000780c */ /* 0x040fe40000784270 */
[C---:B------:R-:W-:Y:S01]  /*11e60*/  ISETP.GT.AND P2, PT, R0.reuse, 0x41, P1 ;  /* 0x000000410000780c */ /* 0x040fe20000f44270 */
[----:B------:R-:W-:Y:S01]  /*11e70*/  @P3 STG.E.U16 desc[UR36][R6.64+0x80], R184 ;  /* 0x000080b806003986 */ /* 0x000fe2000c101524 */
[----:B------:R-:W-:Y:S02]  /*11e80*/  F2FP.F16.F32.PACK_AB R194, RZ, R194 ;  /* 0x000000c2ffc2723e */ /* 0x000fe400000000ff */
[----:B------:R-:W-:Y:S01]  /*11e90*/  F2FP.F16.F32.PACK_AB R195, RZ, R195 ;  /* 0x000000c3ffc3723e */ /* 0x000fe200000000ff */
[----:B------:R-:W-:Y:S01]  /*11ea0*/  USHF.L.U32 UR12, UR8, 0x9, URZ ;  /* 0x00000009080c7899 */ /* 0x000fe2000800063f */
[----:B------:R-:W-:Y:S01]  /*11eb0*/  F2FP.F16.F32.PACK_AB R196, RZ, R196 ;  /* 0x000000c4ffc4723e */ /* 0x000fe200000000ff */
[----:B------:R-:W-:Y:S01]  /*11ec0*/  USHF.L.U64.HI UR11, UR8, 0x9, UR9 ;  /* 0x00000009080b7899 */ /* 0x000fe20008010209 */
[----:B------:R-:W-:Y:S01]  /*11ed0*/  F2FP.F16.F32.PACK_AB R197, RZ, R197 ;  /* 0x000000c5ffc5723e */ /* 0x000fe200000000ff */
[----:B0-----:R-:W-:Y:S01]  /*11ee0*/  @P5 IMAD.MOV.U32 R8, RZ, RZ, R12 ;  /* 0x000000ffff085224 */ /* 0x001fe200078e000c */
[----:B------:R-:W-:Y:S01]  /*11ef0*/  F2FP.F16.F32.PACK_AB R198, RZ, R198 ;  /* 0x000000c6ffc6723e */ /* 0x000fe200000000ff */
[----:B------:R-:W-:Y:S01]  /*11f00*/  @P5 IMAD.MOV.U32 R9, RZ, RZ, R13 ;  /* 0x000000ffff095224 */ /* 0x000fe200078e000d */
[----:B------:R-:W-:Y:S04]  /*11f10*/  @P4 STG.E.U16 desc[UR36][R6.64+0x82], R185 ;  /* 0x000082b906004986 */ /* 0x000fe8000c101524 */
[----:B------:R0:W-:Y:S01]  /*11f20*/  @P5 STG.E.U16 desc[UR36][R8.64+0x80], R186 ;  /* 0x000080ba08005986 */ /* 0x0001e2000c101524 */
[----:B------:R-:W-:-:S02]  /*11f30*/  ISETP.GT.AND P5, PT, R0, 0x48, P1 ;  /* 0x000000480000780c */ /* 0x000fc40000fa4270 */
[C---:B------:R-:W-:Y:S01]  /*11f40*/  ISETP.GT.AND P3, PT, R0.reuse, 0x48, P0 ;  /* 0x000000480000780c */ /* 0x040fe20000764270 */
[----:B------:R-:W3:Y:S01]  /*11f50*/  LDL.LU R84, [R1+0x118] ;  /* 0x0001180001547983 */ /* 0x000ee20000300800 */
[C---:B------:R-:W-:Y:S02]  /*11f60*/  ISETP.GT.AND P4, PT, R0.reuse, 0x49, P0 ;  /* 0x000000490000780c */ /* 0x040fe40000784270 */
[----:B------:R-:W-:Y:S01]  /*11f70*/  F2FP.F16.F32.PACK_AB R199, RZ, R199 ;  /* 0x000000c7ffc7723e */ /* 0x000fe200000000ff */
[----:B------:R-:W4:Y:S01]  /*11f80*/  LDL.LU R85, [R1+0x114] ;  /* 0x0001140001557983 */ /* 0x000f220000300800 */
[----:B0-----:R-:W-:Y:S01]  /*11f90*/  @P2 IMAD.MOV.U32 R8, RZ, RZ, R12 ;  /* 0x000000ffff082224 */ /* 0x001fe200078e000c */
[----:B------:R-:W-:Y:S02]  /*11fa0*/  @P2 MOV R9, R13 ;  /* 0x0000000d00092202 */ /* 0x000fe40000000f00 */
[----:B------:R-:W4:Y:S04]  /*11fb0*/  LDL.LU R86, [R1+0x110] ;  /* 0x0001100001567983 */ /* 0x000f280000300800 */
[----:B------:R0:W-:Y:S01]  /*11fc0*/  @P2 STG.E.U16 desc[UR36][R8.64+0x82], R187 ;  /* 0x000082bb08002986 */ /* 0x0001e2000c101524 */
[----:B------:R-:W-:-:S03]  /*11fd0*/  ISETP.GT.AND P2, PT, R0, 0x49, P1 ;  /* 0x000000490000780c */ /* 0x000fc60000f44270 */
[----:B------:R-:W-:Y:S04]  /*11fe0*/  @P3 STG.E.U16 desc[UR36][R6.64+0x90], R188 ;  /* 0x000090bc06003986 */ /* 0x000fe8000c101524 */
[----:B------:R-:W-:Y:S01]  /*11ff0*/  @P4 STG.E.U16 desc[UR36][R6.64+0x92], R189 ;  /* 0x000092bd06004986 */ /* 0x000fe2000c101524 */
[----:B0-----:R-:W-:Y:S01]  /*12000*/  @P5 IMAD.MOV.U32 R8, RZ, RZ, R12 ;  /* 0x000000ffff085224 */ /* 0x001fe200078e000c */
[----:B------:R-:W-:Y:S01]  /*12010*/  F2FP.F16.F32.PACK_AB R200, RZ, R200 ;  /* 0x000000c8ffc8723e */ /* 0x000fe200000000ff */
[----:B------:R-:W-:Y:S01]  /*12020*/  @P5 IMAD.MOV.U32 R9, RZ, RZ, R13 ;  /* 0x000000ffff095224 */ /* 0x000fe200078e000d */
[----:B------:R-:W-:Y:S01]  /*12030*/  F2FP.F16.F32.PACK_AB R201, RZ, R201 ;  /* 0x000000c9ffc9723e */ /* 0x000fe200000000ff */
[----:B------:R-:W4:Y:S04]  /*12040*/  LDL.LU R87, [R1+0x10c] ;  /* 0x00010c0001577983 */ /* 0x000f280000300800 */
[----:B------:R0:W-:Y:S01]  /*12050*/  @P5 STG.E.U16 desc[UR36][R8.64+0x90], R190 ;  /* 0x000090be08005986 */ /* 0x0001e2000c101524 */
[----:B------:R-:W-:-:S02]  /*12060*/  ISETP.GT.AND P5, PT, R0, 0x50, P1 ;  /* 0x000000500000780c */ /* 0x000fc40000fa4270 */
[C---:B------:R-:W-:Y:S01]  /*12070*/  ISETP.GT.AND P3, PT, R0.reuse, 0x50, P0 ;  /* 0x000000500000780c */ /* 0x040fe20000764270 */
[-C--:B------:R-:W-:Y:S01]  /*12080*/  FMUL R137, R137, R2.reuse ;  /* 0x0000000289897220 */ /* 0x080fe20000400000 */
[----:B------:R-:W-:Y:S01]  /*12090*/  ISETP.GT.AND P4, PT, R0, 0x51, P0 ;  /* 0x000000510000780c */ /* 0x000fe20000784270 */
[----:B------:R-:W-:Y:S01]  /*120a0*/  FMUL R138, R138, R2 ;  /* 0x000000028a8a7220 */ /* 0x000fe20000400000 */
[----:B------:R-:W-:Y:S01]  /*120b0*/  F2FP.F16.F32.PACK_AB R202, RZ, R202 ;  /* 0x000000caffca723e */ /* 0x000fe200000000ff */
[-C--:B------:R-:W-:Y:S01]  /*120c0*/  FMUL R139, R139, R2.reuse ;  /* 0x000000028b8b7220 */ /* 0x080fe20000400000 */
[----:B------:R-:W-:Y:S01]  /*120d0*/  F2FP.F16.F32.PACK_AB R203, RZ, R203 ;  /* 0x000000cbffcb723e */ /* 0x000fe200000000ff */
[----:B------:R-:W-:Y:S01]  /*120e0*/  FMUL R140, R140, R2 ;  /* 0x000000028c8c7220 */ /* 0x000fe20000400000 */
[----:B------:R-:W-:Y:S01]  /*120f0*/  F2FP.F16.F32.PACK_AB R204, RZ, R204 ;  /* 0x000000ccffcc723e */ /* 0x000fe200000000ff */
[----:B0-----:R-:W-:Y:S01]  /*12100*/  @P2 IMAD.MOV.U32 R8, RZ, RZ, R12 ;  /* 0x000000ffff082224 */ /* 0x001fe200078e000c */
[----:B------:R-:W-:Y:S01]  /*12110*/  @P2 MOV R9, R13 ;  /* 0x0000000d00092202 */ /* 0x000fe20000000f00 */
[-C--:B------:R-:W-:Y:S01]  /*12120*/  FMUL R141, R141, R2.reuse ;  /* 0x000000028d8d7220 */ /* 0x080fe20000400000 */
[----:B------:R-:W-:Y:S01]  /*12130*/  F2FP.F16.F32.PACK_AB R205, RZ, R205 ;  /* 0x000000cdffcd723e */ /* 0x000fe200000000ff */
[----:B------:R-:W-:Y:S01]  /*12140*/  FMUL R142, R142, R2 ;  /* 0x000000028e8e7220 */ /* 0x000fe20000400000 */
[----:B------:R-:W-:Y:S01]  /*12150*/  F2FP.F16.F32.PACK_AB R206, RZ, R206 ;  /* 0x000000ceffce723e */ /* 0x000fe200000000ff */
        /* <DEDUP_REMOVED lines=8> */
[-C--:B------:R-:W-:Y:S01]  /*121e0*/  FMUL R143, R143, R2.reuse ;  /* 0x000000028f8f7220 */ /* 0x080fe20000400000 */
[----:B------:R-:W-:Y:S01]  /*121f0*/  F2FP.F16.F32.PACK_AB R209, RZ, R209 ;  /* 0x000000d1ffd1723e */ /* 0x000fe200000000ff */
[----:B------:R-:W-:Y:S01]  /*12200*/  FMUL R144, R144, R2 ;  /* 0x0000000290907220 */ /* 0x000fe20000400000 */
[----:B------:R0:W-:Y:S01]  /*12210*/  @P5 STG.E.U16 desc[UR36][R8.64+0xa0], R194 ;  /* 0x0000a0c208005986 */ /* 0x0001e2000c101524 */
[----:B------:R-:W-:-:S02]  /*12220*/  ISETP.GT.AND P5, PT, R0, 0x58, P1 ;  /* 0x000000580000780c */ /* 0x000fc40000fa4270 */
[C---:B------:R-:W-:Y:S01]  /*12230*/  ISETP.GT.AND P3, PT, R0.reuse, 0x58, P0 ;  /* 0x000000580000780c */ /* 0x040fe20000764270 */
[----:B------:R1:W5:Y:S01]  /*12240*/  LDL.LU R16, [R1+0x108] ;  /* 0x0001080001107983 */ /* 0x0003620000300800 */
[----:B------:R-:W-:Y:S01]  /*12250*/  ISETP.GT.AND P4, PT, R0, 0x59, P0 ;  /* 0x000000590000780c */ /* 0x000fe20000784270 */
[----:B0-----:R-:W-:Y:S01]  /*12260*/  @P2 IMAD.MOV.U32 R8, RZ, RZ, R12 ;  /* 0x000000ffff082224 */ /* 0x001fe200078e000c */
[----:B------:R-:W-:-:S05]  /*12270*/  @P2 MOV R9, R13 ;  /* 0x0000000d00092202 */ /* 0x000fca0000000f00 */
[----:B------:R0:W-:Y:S01]  /*12280*/  @P2 STG.E.U16 desc[UR36][R8.64+0xa2], R195 ;  /* 0x0000a2c308002986 */ /* 0x0001e2000c101524 */
[----:B------:R-:W-:-:S03]  /*12290*/  ISETP.GT.AND P2, PT, R0, 0x59, P1 ;  /* 0x000000590000780c */ /* 0x000fc60000f44270 */
[----:B------:R-:W-:Y:S04]  /*122a0*/  @P3 STG.E.U16 desc[UR36][R6.64+0xb0], R196 ;  /* 0x0000b0c406003986 */ /* 0x000fe8000c101524 */
[----:B------:R-:W-:Y:S01]  /*122b0*/  @P4 STG.E.U16 desc[UR36][R6.64+0xb2], R197 ;  /* 0x0000b2c506004986 */ /* 0x000fe2000c101524 */
[----:B0-----:R-:W-:Y:S02]  /*122c0*/  @P5 IMAD.MOV.U32 R8, RZ, RZ, R12 ;  /* 0x000000ffff085224 */ /* 0x001fe400078e000c */
[----:B------:R-:W-:-:S05]  /*122d0*/  @P5 IMAD.MOV.U32 R9, RZ, RZ, R13 ;  /* 0x000000ffff095224 */ /* 0x000fca00078e000d */
[----:B------:R0:W-:Y:S01]  /*122e0*/  @P5 STG.E.U16 desc[UR36][R8.64+0xb0], R198 ;  /* 0x0000b0c608005986 */ /* 0x0001e2000c101524 */
[C---:B------:R-:W-:Y:S02]  /*122f0*/  ISETP.GT.AND P5, PT, R0.reuse, 0x60, P1 ;  /* 0x000000600000780c */ /* 0x040fe40000fa4270 */
[C---:B------:R-:W-:Y:S02]  /*12300*/  ISETP.GT.AND P3, PT, R0.reuse, 0x60, P0 ;  /* 0x000000600000780c */ /* 0x040fe40000764270 */
        /* <DEDUP_REMOVED lines=8> */
[----:B------:R-:W-:Y:S01]  /*12390*/  @P5 IMAD.MOV.U32 R9, RZ, RZ, R13 ;  /* 0x000000ffff095224 */ /* 0x000fe200078e000d */
[----:B------:R-:W-:-:S04]  /*123a0*/  ISETP.GT.AND P3, PT, R0, 0x68, P0 ;  /* 0x000000680000780c */ /* 0x000fc80000764270 */
[----:B------:R0:W-:Y:S01]  /*123b0*/  @P5 STG.E.U16 desc[UR36][R8.64+0xc0], R202 ;  /* 0x0000c0ca08005986 */ /* 0x0001e2000c101524 */
[C---:B------:R-:W-:Y:S02]  /*123c0*/  ISETP.GT.AND P5, PT, R0.reuse, 0x68, P1 ;  /* 0x000000680000780c */ /* 0x040fe40000fa4270 */
[----:B------:R-:W-:Y:S01]  /*123d0*/  ISETP.GT.AND P4, PT, R0, 0x69, P0 ;  /* 0x000000690000780c */ /* 0x000fe20000784270 */
[----:B0-----:R-:W-:Y:S01]  /*123e0*/  @P2 IMAD.MOV.U32 R8, RZ, RZ, R12 ;  /* 0x000000ffff082224 */ /* 0x001fe200078e000c */
[----:B------:R-:W-:-:S05]  /*123f0*/  @P2 MOV R9, R13 ;  /* 0x0000000d00092202 */ /* 0x000fca0000000f00 */
[----:B------:R0:W-:Y:S01]  /*12400*/  @P2 STG.E.U16 desc[UR36][R8.64+0xc2], R203 ;  /* 0x0000c2cb08002986 */ /* 0x0001e2000c101524 */
[----:B------:R-:W-:-:S03]  /*12410*/  ISETP.GT.AND P2, PT, R0, 0x69, P1 ;  /* 0x000000690000780c */ /* 0x000fc60000f44270 */
[----:B------:R-:W-:Y:S01]  /*12420*/  @P3 STG.E.U16 desc[UR36][R6.64+0xd0], R204 ;  /* 0x0000d0cc06003986 */ /* 0x000fe2000c101524 */
[----:B------:R-:W-:-:S03]  /*12430*/  ISETP.GT.AND P3, PT, R0, 0x70, P0 ;  /* 0x000000700000780c */ /* 0x000fc60000764270 */
[----:B------:R-:W-:Y:S01]  /*12440*/  @P4 STG.E.U16 desc[UR36][R6.64+0xd2], R205 ;  /* 0x0000d2cd06004986 */ /* 0x000fe2000c101524 */
[----:B0-----:R-:W-:Y:S02]  /*12450*/  @P5 IMAD.MOV.U32 R8, RZ, RZ, R12 ;  /* 0x000000ffff085224 */ /* 0x001fe400078e000c */
[----:B------:R-:W-:Y:S01]  /*12460*/  @P5 IMAD.MOV.U32 R9, RZ, RZ, R13 ;  /* 0x000000ffff095224 */ /* 0x000fe200078e000d */
[----:B------:R-:W-:-:S04]  /*12470*/  ISETP.GT.AND P4, PT, R0, 0x71, P0 ;  /* 0x000000710000780c */ /* 0x000fc80000784270 */
[----:B------:R0:W-:Y:S01]  /*12480*/  @P5 STG.E.U16 desc[UR36][R8.64+0xd0], R206 ;  /* 0x0000d0ce08005986 */ /* 0x0001e2000c101524 */
[----:B------:R-:W-:Y:S01]  /*12490*/  ISETP.GT.AND P5, PT, R0, 0x70, P1 ;  /* 0x000000700000780c */ /* 0x000fe20000fa4270 */
[----:B0-----:R-:W-:Y:S01]  /*124a0*/  @P2 IMAD.MOV.U32 R8, RZ, RZ, R12 ;  /* 0x000000ffff082224 */ /* 0x001fe200078e000c */
[----:B------:R-:W-:-:S05]  /*124b0*/  @P2 MOV R9, R13 ;  /* 0x0000000d00092202 */ /* 0x000fca0000000f00 */
[----:B------:R0:W-:Y:S01]  /*124c0*/  @P2 STG.E.U16 desc[UR36][R8.64+0xd2], R207 ;  /* 0x0000d2cf08002986 */ /* 0x0001e2000c101524 */
[----:B------:R-:W-:-:S03]  /*124d0*/  ISETP.GT.AND P2, PT, R0, 0x71, P1 ;  /* 0x000000710000780c */ /* 0x000fc60000f44270 */
[----:B------:R-:W-:Y:S01]  /*124e0*/  @P3 STG.E.U16 desc[UR36][R6.64+0xe0], R208 ;  /* 0x0000e0d006003986 */ /* 0x000fe2000c101524 */
[C---:B------:R-:W-:Y:S02]  /*124f0*/  ISETP.GT.AND P3, PT, R0.reuse, 0x78, P0 ;  /* 0x000000780000780c */ /* 0x040fe40000764270 */
[C---:B------:R-:W-:Y:S01]  /*12500*/  ISETP.GT.AND P0, PT, R0.reuse, 0x79, P0 ;  /* 0x000000790000780c */ /* 0x040fe20000704270 */
[----:B------:R-:W-:Y:S01]  /*12510*/  @P4 STG.E.U16 desc[UR36][R6.64+0xe2], R209 ;  /* 0x0000e2d106004986 */ /* 0x000fe2000c101524 */
[----:B------:R-:W-:Y:S02]  /*12520*/  F2FP.F16.F32.PACK_AB R210, RZ, R210 ;  /* 0x000000d2ffd2723e */ /* 0x000fe400000000ff */
[----:B------:R-:W-:Y:S01]  /*12530*/  ISETP.GT.AND P4, PT, R0, 0x78, P1 ;  /* 0x000000780000780c */ /* 0x000fe20000f84270 */
[----:B0-----:R-:W-:Y:S02]  /*12540*/  @P5 IMAD.MOV.U32 R8, RZ, RZ, R12 ;  /* 0x000000ffff085224 */ /* 0x001fe400078e000c */
[----:B------:R-:W-:Y:S01]  /*12550*/  @P5 IMAD.MOV.U32 R9, RZ, RZ, R13 ;  /* 0x000000ffff095224 */ /* 0x000fe200078e000d */
[----:B------:R-:W-:-:S02]  /*12560*/  F2FP.F16.F32.PACK_AB R211, RZ, R211 ;  /* 0x000000d3ffd3723e */ /* 0x000fc400000000ff */
[----:B------:R-:W-:Y:S02]  /*12570*/  ISETP.GT.AND P1, PT, R0, 0x79, P1 ;  /* 0x000000790000780c */ /* 0x000fe40000f24270 */
[----:B------:R0:W-:Y:S01]  /*12580*/  @P5 STG.E.U16 desc[UR36][R8.64+0xe0], R210 ;  /* 0x0000e0d208005986 */ /* 0x0001e2000c101524 */
[----:B------:R-:W-:Y:S02]  /*12590*/  F2FP.F16.F32.PACK_AB R212, RZ, R212 ;  /* 0x000000d4ffd4723e */ /* 0x000fe400000000ff */
[----:B------:R-:W-:Y:S02]  /*125a0*/  F2FP.F16.F32.PACK_AB R213, RZ, R213 ;  /* 0x000000d5ffd5723e */ /* 0x000fe400000000ff */
[----:B------:R-:W-:Y:S01]  /*125b0*/  F2FP.F16.F32.PACK_AB R214, RZ, R214 ;  /* 0x000000d6ffd6723e */ /* 0x000fe200000000ff */
[----:B0-----:R-:W-:Y:S01]  /*125c0*/  @P2 IMAD.MOV.U32 R8, RZ, RZ, R12 ;  /* 0x000000ffff082224 */ /* 0x001fe200078e000c */
[----:B------:R-:W-:Y:S02]  /*125d0*/  @P2 MOV R9, R13 ;  /* 0x0000000d00092202 */ /* 0x000fe40000000f00 */
[----:B------:R-:W-:-:S03]  /*125e0*/  F2FP.F16.F32.PACK_AB R215, RZ, R215 ;  /* 0x000000d7ffd7723e */ /* 0x000fc600000000ff */
[----:B------:R0:W-:Y:S04]  /*125f0*/  @P2 STG.E.U16 desc[UR36][R8.64+0xe2], R211 ;  /* 0x0000e2d308002986 */ /* 0x0001e8000c101524 */
[----:B------:R-:W-:Y:S01]  /*12600*/  @P3 STG.E.U16 desc[UR36][R6.64+0xf0], R212 ;  /* 0x0000f0d406003986 */ /* 0x000fe2000c101524 */
[----:B------:R-:W-:-:S03]  /*12610*/  ISETP.GT.AND P3, PT, R3, 0x100, PT ;  /* 0x000001000300780c */ /* 0x000fc60003f64270 */
[----:B------:R1:W-:Y:S01]  /*12620*/  @P0 STG.E.U16 desc[UR36][R6.64+0xf2], R213 ;  /* 0x0000f2d506000986 */ /* 0x0003e2000c101524 */
[----:B------:R-:W-:Y:S01]  /*12630*/  ISETP.GT.AND P0, PT, R0, RZ, P3 ;  /* 0x000000ff0000720c */ /* 0x000fe20001f04270 */
[----:B0-----:R-:W-:Y:S02]  /*12640*/  IMAD.U32 R9, RZ, RZ, UR12 ;  /* 0x0000000cff097e24 */ /* 0x001fe4000f8e00ff */
[----:B-1----:R-:W-:Y:S02]  /*12650*/  @P4 IMAD.MOV.U32 R6, RZ, RZ, R12 ;  /* 0x000000ffff064224 */ /* 0x002fe400078e000c */
[----:B------:R-:W-:-:S05]  /*12660*/  @P4 IMAD.MOV.U32 R7, RZ, RZ, R13 ;  /* 0x000000ffff074224 */ /* 0x000fca00078e000d */
[----:B------:R0:W-:Y:S04]  /*12670*/  @P4 STG.E.U16 desc[UR36][R6.64+0xf0], R214 ;  /* 0x0000f0d606004986 */ /* 0x0001e8000c101524 */
[----:B------:R1:W-:Y:S01]  /*12680*/  @P1 STG.E.U16 desc[UR36][R12.64+0xf2], R215 ;  /* 0x0000f2d70c001986 */ /* 0x0003e2000c101524 */
[----:B------:R-:W-:Y:S02]  /*12690*/  ISETP.GT.AND P1, PT, R0, 0x1, P3 ;  /* 0x000000010000780c */ /* 0x000fe40001f24270 */
[C---:B------:R-:W-:Y:S02]  /*126a0*/  IADD3 R8, P4, R4.reuse, UR12, RZ ;  /* 0x0000000c04087c10 */ /* 0x040fe4000ff9e0ff */
[----:B------:R-:W-:Y:S02]  /*126b0*/  F2FP.F16.F32.PACK_AB R88, RZ, R88 ;  /* 0x00000058ff58723e */ /* 0x000fe400000000ff */
[----:B0-----:R-:W-:-:S02]  /*126c0*/  IADD3 R6, P5, P6, R4, UR5, R9 ;  /* 0x0000000504067c10 */ /* 0x001fc4000febe009 */
[----:B------:R-:W-:Y:S02]  /*126d0*/  MOV R7, UR11 ;  /* 0x0000000b00077c02 */ /* 0x000fe40008000f00 */
[----:B------:R-:W-:Y:S02]  /*126e0*/  IADD3.X R9, R5, UR11, RZ, P4, !PT ;  /* 0x0000000b05097c10 */ /* 0x000fe4000a7fe4ff */
[----:B------:R-:W-:Y:S02]  /*126f0*/  F2FP.F16.F32.PACK_AB R89, RZ, R89 ;  /* 0x00000059ff59723e */ /* 0x000fe400000000ff */
[----:B------:R-:W-:Y:S01]  /*12700*/  ISETP.GT.AND P2, PT, R3, 0x108, PT ;  /* 0x000001080300780c */ /* 0x000fe20003f44270 */
[----:B------:R-:W-:Y:S01]  /*12710*/  @P0 STG.E.U16 desc[UR36][R8.64], R88 ;  /* 0x0000005808000986 */ /* 0x000fe2000c101524 */
[----:B------:R-:W-:Y:S02]  /*12720*/  IADD3.X R7, R5, UR4, R7, P5, P6 ;  /* 0x0000000405077c10 */ /* 0x000fe4000afec407 */
[C---:B------:R-:W-:Y:S01]  /*12730*/  ISETP.GT.AND P5, PT, R0.reuse, RZ, P2 ;  /* 0x000000ff0000720c */ /* 0x040fe200017a4270 */
[----:B------:R-:W-:Y:S01]  /*12740*/  @P1 STG.E.U16 desc[UR36][R8.64+0x2], R89 ;  /* 0x0000025908001986 */ /* 0x000fe2000c101524 */
[----:B------:R-:W-:-:S02]  /*12750*/  ISETP.GT.AND P0, PT, R0, 0x1, P2 ;  /* 0x000000010000780c */ /* 0x000fc40001704270 */
[----:B------:R-:W-:Y:S02]  /*12760*/  ISETP.GT.AND P1, PT, R0, 0x8, P3 ;  /* 0x000000080000780c */ /* 0x000fe40001f24270 */
[C---:B------:R-:W-:Y:S02]  /*12770*/  IADD3 R10, P4, R8.reuse, UR5, RZ ;  /* 0x00000005080a7c10 */ /* 0x040fe4000ff9e0ff */
[----:B-1----:R-:W-:Y:S02]  /*12780*/  IADD3 R12, P6, R8, UR5, RZ ;  /* 0x00000005080c7c10 */ /* 0x002fe4000ffde0ff */
[----:B------:R-:W-:Y:S02]  /*12790*/  F2FP.F16.F32.PACK_AB R90, RZ, R90 ;  /* 0x0000005aff5a723e */ /* 0x000fe400000000ff */
[----:B------:R-:W-:Y:S02]  /*127a0*/  IADD3.X R11, R9, UR4, RZ, P4, !PT ;  /* 0x00000004090b7c10 */ /* 0x000fe4000a7fe4ff */
[----:B------:R-:W-:-:S02]  /*127b0*/  F2FP.F16.F32.PACK_AB R91, RZ, R91 ;  /* 0x0000005bff5b723e */ /* 0x000fc400000000ff */
[----:B------:R-:W-:Y:S02]  /*127c0*/  IADD3.X R13, R9, UR4, RZ, P6, !PT ;  /* 0x00000004090d7c10 */ /* 0x000fe4000b7fe4ff */
[----:B------:R-:W-:Y:S01]  /*127d0*/  F2FP.F16.F32.PACK_AB R92, RZ, R92 ;  /* 0x0000005cff5c723e */ /* 0x000fe200000000ff */
[----:B------:R0:W-:Y:S01]  /*127e0*/  @P5 STG.E.U16 desc[UR36][R10.64], R90 ;  /* 0x0000005a0a005986 */ /* 0x0001e2000c101524 */
[C---:B------:R-:W-:Y:S02]  /*127f0*/  ISETP.GT.AND P4, PT, R0.reuse, 0x9, P3 ;  /* 0x000000090000780c */ /* 0x040fe40001f84270 */
[C---:B------:R-:W-:Y:S01]  /*12800*/  ISETP.GT.AND P5, PT, R0.reuse, 0x8, P2 ;  /* 0x000000080000780c */ /* 0x040fe200017a4270 */
[----:B------:R-:W-:Y:S01]  /*12810*/  @P0 STG.E.U16 desc[UR36][R12.64+0x2], R91 ;  /* 0x0000025b0c000986 */ /* 0x000fe2000c101524 */
[----:B------:R-:W-:-:S03]  /*12820*/  ISETP.GT.AND P0, PT, R0, 0x9, P2 ;  /* 0x000000090000780c */ /* 0x000fc60001704270 */
[----:B------:R-:W-:Y:S01]  /*12830*/  @P1 STG.E.U16 desc[UR36][R8.64+0x10], R92 ;  /* 0x0000105c08001986 */ /* 0x000fe2000c101524 */
[C---:B------:R-:W-:Y:S02]  /*12840*/  ISETP.GT.AND P1, PT, R0.reuse, 0x10, P3 ;  /* 0x000000100000780c */ /* 0x040fe40001f24270 */
[----:B------:R-:W-:Y:S02]  /*12850*/  F2FP.F16.F32.PACK_AB R93, RZ, R93 ;  /* 0x0000005dff5d723e */ /* 0x000fe400000000ff */
[----:B------:R-:W-:Y:S02]  /*12860*/  F2FP.F16.F32.PACK_AB R94, RZ, R94 ;  /* 0x0000005eff5e723e */ /* 0x000fe400000000ff */
[----:B------:R-:W-:Y:S02]  /*12870*/  F2FP.F16.F32.PACK_AB R95, RZ, R95 ;  /* 0x0000005fff5f723e */ /* 0x000fe400000000ff */
[----:B------:R-:W-:Y:S01]  /*12880*/  F2FP.F16.F32.PACK_AB R96, RZ, R96 ;  /* 0x00000060ff60723e */ /* 0x000fe200000000ff */
        /* <DEDUP_REMOVED lines=100> */
[----:B------:R-:W-:Y:S04]  /*12ed0*/  @P0 STG.E.U16 desc[UR36][R6.64+0x92], R127 ;  /* 0x0000927f06000986 */ /* 0x000fe8000c101524 */
[----:B------:R-:W-:Y:S01]  /*12ee0*/  @P1 STG.E.U16 desc[UR36][R8.64+0xa0], R128 ;  /* 0x0000a08008001986 */ /* 0x000fe2000c101524 */
[C---:B------:R-:W-:Y:S02]  /*12ef0*/  ISETP.GT.AND P1, PT, R0.reuse, 0x51, P2 ;  /* 0x000000510000780c */ /* 0x040fe40001724270 */
[----:B------:R-:W-:Y:S02]  /*12f00*/  F2FP.F16.F32.PACK_AB R129, RZ, R129 ;  /* 0x00000081ff81723e */ /* 0x000fe400000000ff */
[----:B------:R-:W-:Y:S02]  /*12f10*/  F2FP.F16.F32.PACK_AB R130, RZ, R130 ;  /* 0x00000082ff82723e */ /* 0x000fe400000000ff */
[----:B------:R-:W-:Y:S01]  /*12f20*/  F2FP.F16.F32.PACK_AB R131, RZ, R131 ;  /* 0x00000083ff83723e */ /* 0x000fe200000000ff */
[----:B------:R-:W-:Y:S01]  /*12f30*/  @P4 STG.E.U16 desc[UR36][R8.64+0xa2], R129 ;  /* 0x0000a28108004986 */ /* 0x000fe2000c101524 */
[----:B------:R-:W-:-:S03]  /*12f40*/  ISETP.GT.AND P4, PT, R0, 0x58, P3 ;  /* 0x000000580000780c */ /* 0x000fc60001f84270 */
[----:B------:R-:W-:Y:S01]  /*12f50*/  @P5 STG.E.U16 desc[UR36][R6.64+0xa0], R130 ;  /* 0x0000a08206005986 */ /* 0x000fe2000c101524 */
[C---:B------:R-:W-:Y:S02]  /*12f60*/  ISETP.GT.AND P5, PT, R0.reuse, 0x59, P3 ;  /* 0x000000590000780c */ /* 0x040fe40001fa4270 */
[C---:B------:R-:W-:Y:S01]  /*12f70*/  ISETP.GT.AND P0, PT, R0.reuse, 0x58, P2 ;  /* 0x000000580000780c */ /* 0x040fe20001704270 */
[----:B------:R-:W-:Y:S01]  /*12f80*/  @P1 STG.E.U16 desc[UR36][R6.64+0xa2], R131 ;  /* 0x0000a28306001986 */ /* 0x000fe2000c101524 */
[C---:B------:R-:W-:Y:S02]  /*12f90*/  ISETP.GT.AND P1, PT, R0.reuse, 0x59, P2 ;  /* 0x000000590000780c */ /* 0x040fe40001724270 */
[----:B------:R-:W-:Y:S02]  /*12fa0*/  ISETP.GT.AND P6, PT, R0, 0x60, P3 ;  /* 0x000000600000780c */ /* 0x000fe40001fc4270 */
[----:B------:R-:W-:Y:S02]  /*12fb0*/  F2FP.F16.F32.PACK_AB R132, RZ, R132 ;  /* 0x00000084ff84723e */ /* 0x000fe400000000ff */
[----:B------:R-:W-:-:S02]  /*12fc0*/  F2FP.F16.F32.PACK_AB R133, RZ, R133 ;  /* 0x00000085ff85723e */ /* 0x000fc400000000ff */
        /* <DEDUP_REMOVED lines=8> */
[----:B------:R-:W-:Y:S04]  /*13050*/  @P1 STG.E.U16 desc[UR36][R6.64+0xb2], R135 ;  /* 0x0000b28706001986 */ /* 0x000fe8000c101524 */
[----:B------:R-:W-:Y:S01]  /*13060*/  @P6 STG.E.U16 desc[UR36][R8.64+0xc0], R136 ;  /* 0x0000c08808006986 */ /* 0x000fe2000c101524 */
[----:B------:R-:W-:Y:S02]  /*13070*/  ISETP.GT.AND P6, PT, R0, 0x61, P2 ;  /* 0x000000610000780c */ /* 0x000fe400017c4270 */
        /* <DEDUP_REMOVED lines=11> */
[----:B------:R-:W-:Y:S01]  /*13130*/  F2FP.F16.F32.PACK_AB R142, RZ, R142 ;  /* 0x0000008eff8e723e */ /* 0x000fe200000000ff */
[----:B------:R-:W-:Y:S01]  /*13140*/  @P4 STG.E.U16 desc[UR36][R8.64+0xd0], R140 ;  /* 0x0000d08c08004986 */ /* 0x000fe2000c101524 */
[----:B------:R-:W-:-:S03]  /*13150*/  ISETP.GT.AND P4, PT, R0, 0x70, P3 ;  /* 0x000000700000780c */ /* 0x000fc60001f84270 */
[----:B------:R-:W-:Y:S04]  /*13160*/  @P5 STG.E.U16 desc[UR36][R8.64+0xd2], R141 ;  /* 0x0000d28d08005986 */ /* 0x000fe8000c101524 */
[----:B------:R-:W-:Y:S01]  /*13170*/  @P6 STG.E.U16 desc[UR36][R6.64+0xd0], R142 ;  /* 0x0000d08e06006986 */ /* 0x000fe2000c101524 */
[C---:B------:R-:W-:Y:S02]  /*13180*/  ISETP.GT.AND P6, PT, R0.reuse, 0x69, P2 ;  /* 0x000000690000780c */ /* 0x040fe400017c4270 */
[----:B------:R-:W-:Y:S01]  /*13190*/  ISETP.GT.AND P5, PT, R0, 0x71, P3 ;  /* 0x000000710000780c */ /* 0x000fe20001fa4270 */
[----:B------:R-:W-:Y:S01]  /*131a0*/  FMUL R145, R145, R2 ;  /* 0x0000000291917220 */ /* 0x000fe20000400000 */
[----:B------:R-:W-:Y:S02]  /*131b0*/  F2FP.F16.F32.PACK_AB R143, RZ, R143 ;  /* 0x0000008fff8f723e */ /* 0x000fe400000000ff */
[----:B------:R-:W-:-:S02]  /*131c0*/  F2FP.F16.F32.PACK_AB R144, RZ, R144 ;  /* 0x00000090ff90723e */ /* 0x000fc400000000ff */
[----:B------:R-:W-:Y:S01]  /*131d0*/  F2FP.F16.F32.PACK_AB R145, RZ, R145 ;  /* 0x00000091ff91723e */ /* 0x000fe200000000ff */
[----:B------:R-:W-:-:S04]  /*131e0*/  FMUL R146, R146, R2 ;  /* 0x0000000292927220 */ /* 0x000fc80000400000 */
[----:B------:R-:W-:Y:S01]  /*131f0*/  @P6 STG.E.U16 desc[UR36][R6.64+0xd2], R143 ;  /* 0x0000d28f06006986 */ /* 0x000fe2000c101524 */
[----:B------:R-:W-:-:S03]  /*13200*/  ISETP.GT.AND P6, PT, R0, 0x70, P2 ;  /* 0x000000700000780c */ /* 0x000fc600017c4270 */
[----:B------:R-:W-:Y:S01]  /*13210*/  @P4 STG.E.U16 desc[UR36][R8.64+0xe0], R144 ;  /* 0x0000e09008004986 */ /* 0x000fe2000c101524 */
[C---:B------:R-:W-:Y:S01]  /*13220*/  ISETP.GT.AND P4, PT, R0.reuse, 0x71, P2 ;  /* 0x000000710000780c */ /* 0x040fe20001784270 */
[-C--:B------:R-:W-:Y:S02]  /*13230*/  FMUL R147, R147, R2.reuse ;  /* 0x0000000293937220 */ /* 0x080fe40000400000 */
[----:B------:R-:W-:Y:S01]  /*13240*/  @P5 STG.E.U16 desc[UR36][R8.64+0xe2], R145 ;  /* 0x0000e29108005986 */ /* 0x000fe2000c101524 */
[----:B------:R-:W-:Y:S01]  /*13250*/  ISETP.GT.AND P5, PT, R0, 0x78, P3 ;  /* 0x000000780000780c */ /* 0x000fe20001fa4270 */
[----:B------:R-:W-:Y:S01]  /*13260*/  FMUL R148, R148, R2 ;  /* 0x0000000294947220 */ /* 0x000fe20000400000 */
[----:B------:R-:W-:Y:S02]  /*13270*/  F2FP.F16.F32.PACK_AB R146, RZ, R146 ;  /* 0x00000092ff92723e */ /* 0x000fe400000000ff */
[----:B------:R-:W-:Y:S02]  /*13280*/  F2FP.F16.F32.PACK_AB R147, RZ, R147 ;  /* 0x00000093ff93723e */ /* 0x000fe400000000ff */
[----:B------:R-:W-:Y:S01]  /*13290*/  F2FP.F16.F32.PACK_AB R148, RZ, R148 ;  /* 0x00000094ff94723e */ /* 0x000fe200000000ff */
[----:B------:R-:W-:Y:S01]  /*132a0*/  @P6 STG.E.U16 desc[UR36][R6.64+0xe0], R146 ;  /* 0x0000e09206006986 */ /* 0x000fe2000c101524 */
[----:B------:R-:W-:-:S02]  /*132b0*/  ISETP.GT.AND P1, PT, R3, 0x180, PT ;  /* 0x000001800300780c */ /* 0x000fc40003f24270 */
[C---:B------:R-:W-:Y:S01]  /*132c0*/  ISETP.GT.AND P3, PT, R0.reuse, 0x79, P3 ;  /* 0x000000790000780c */ /* 0x040fe20001f64270 */
[----:B------:R-:W-:Y:S01]  /*132d0*/  @P4 STG.E.U16 desc[UR36][R6.64+0xe2], R147 ;  /* 0x0000e29306004986 */ /* 0x000fe2000c101524 */
[C---:B------:R-:W-:Y:S01]  /*132e0*/  ISETP.GT.AND P4, PT, R0.reuse, 0x78, P2 ;  /* 0x000000780000780c */ /* 0x040fe20001784270 */
[-C--:B------:R-:W-:Y:S01]  /*132f0*/  FMUL R149, R149, R2.reuse ;  /* 0x0000000295957220 */ /* 0x080fe20000400000 */
[----:B------:R-:W-:Y:S01]  /*13300*/  ISETP.GT.AND P2, PT, R0, 0x79, P2 ;  /* 0x000000790000780c */ /* 0x000fe20001744270 */
[----:B------:R-:W-:Y:S01]  /*13310*/  @P5 STG.E.U16 desc[UR36][R8.64+0xf0], R148 ;  /* 0x0000f09408005986 */ /* 0x000fe2000c101524 */
[-C--:B------:R-:W-:Y:S01]  /*13320*/  FMUL R150, R150, R2.reuse ;  /* 0x0000000296967220 */ /* 0x080fe20000400000 */
[----:B------:R-:W-:Y:S01]  /*13330*/  ISETP.GT.AND P5, PT, R0, RZ, P1 ;  /* 0x000000ff0000720c */ /* 0x000fe20000fa4270 */
[----:B------:R-:W-:Y:S01]  /*13340*/  FMUL R151, R151, R2 ;  /* 0x0000000297977220 */ /* 0x000fe20000400000 */
[----:B------:R-:W-:Y:S01]  /*13350*/  ISETP.GT.AND P0, PT, R3, 0x188, PT ;  /* 0x000001880300780c */ /* 0x000fe20003f04270 */
[----:B------:R-:W-:Y:S01]  /*13360*/  IMAD.U32 R3, RZ, RZ, UR8 ;  /* 0x00000008ff037e24 */ /* 0x000fe2000f8e00ff */
[----:B------:R-:W-:-:S02]  /*13370*/  F2FP.F16.F32.PACK_AB R149, RZ, R149 ;  /* 0x00000095ff95723e */ /* 0x000fc400000000ff */
[----:B------:R-:W-:Y:S01]  /*13380*/  F2FP.F16.F32.PACK_AB R150, RZ, R150 ;  /* 0x00000096ff96723e */ /* 0x000fe200000000ff */
[----:B------:R-:W-:Y:S01]  /*13390*/  UIMAD UR11, UR9, 0x300, URZ ;  /* 0x00000300090b78a4 */ /* 0x000fe2000f8e023f */
[----:B------:R-:W-:Y:S01]  /*133a0*/  F2FP.F16.F32.PACK_AB R151, RZ, R151 ;  /* 0x00000097ff97723e */ /* 0x000fe200000000ff */
[----:B------:R-:W-:Y:S01]  /*133b0*/  FMUL R24, R24, R2 ;  /* 0x0000000218187220 */ /* 0x000fe20000400000 */
[----:B------:R-:W-:Y:S01]  /*133c0*/  IMAD.WIDE.U32 R4, R3, 0x300, R4 ;  /* 0x0000030003047825 */ /* 0x000fe200078e0004 */
[----:B------:R1:W-:Y:S04]  /*133d0*/  @P3 STG.E.U16 desc[UR36][R8.64+0xf2], R149 ;  /* 0x0000f29508003986 */ /* 0x0003e8000c101524 */
[----:B------:R-:W-:Y:S01]  /*133e0*/  @P4 STG.E.U16 desc[UR36][R6.64+0xf0], R150 ;  /* 0x0000f09606004986 */ /* 0x000fe2000c101524 */
[----:B------:R-:W-:Y:S01]  /*133f0*/  F2FP.F16.F32.PACK_AB R24, RZ, R24 ;  /* 0x00000018ff18723e */ /* 0x000fe200000000ff */
[----:B0-----:R-:W-:-:S02]  /*13400*/  VIADD R11, R5, UR11 ;  /* 0x0000000b050b7c36 */ /* 0x001fc40008000000 */
[----:B------:R-:W-:Y:S01]  /*13410*/  @P2 STG.E.U16 desc[UR36][R6.64+0xf2], R151 ;  /* 0x0000f29706002986 */ /* 0x000fe2000c101524 */
[C---:B------:R-:W-:Y:S01]  /*13420*/  ISETP.GT.AND P2, PT, R0.reuse, 0x1, P1 ;  /* 0x000000010000780c */ /* 0x040fe20000f44270 */
[----:B------:R-:W-:Y:S01]  /*13430*/  @P5 IMAD.MOV.U32 R10, RZ, RZ, R4 ;  /* 0x000000ffff0a5224 */ /* 0x000fe200078e0004 */
[C---:B------:R-:W-:Y:S01]  /*13440*/  ISETP.GT.AND P4, PT, R0.reuse, RZ, P0 ;  /* 0x000000ff0000720c */ /* 0x040fe20000784270 */
[-C--:B------:R-:W-:Y:S01]  /*13450*/  FMUL R25, R25, R2.reuse ;  /* 0x0000000219197220 */ /* 0x080fe20000400000 */
[C---:B------:R-:W-:Y:S02]  /*13460*/  ISETP.GT.AND P3, PT, R0.reuse, 0x8, P1 ;  /* 0x000000080000780c */ /* 0x040fe40000f64270 */
[----:B------:R0:W-:Y:S01]  /*13470*/  @P5 STG.E.U16 desc[UR36][R10.64], R24 ;  /* 0x000000180a005986 */ /* 0x0001e2000c101524 */
[----:B------:R-:W-:Y:S01]  /*13480*/  ISETP.GT.AND P5, PT, R0, 0x1, P0 ;  /* 0x000000010000780c */ /* 0x000fe200007a4270 */
[-C--:B------:R-:W-:Y:S01]  /*13490*/  FMUL R26, R26, R2.reuse ;  /* 0x000000021a1a7220 */ /* 0x080fe20000400000 */
[-C--:B------:R-:W-:Y:S01]  /*134a0*/  FMUL R27, R27, R2.reuse ;  /* 0x000000021b1b7220 */ /* 0x080fe20000400000 */
[----:B-1----:R-:W-:Y:S01]  /*134b0*/  IADD3 R8, P6, R4, UR5, RZ ;  /* 0x0000000504087c10 */ /* 0x002fe2000ffde0ff */
[----:B------:R-:W-:Y:S01]  /*134c0*/  FMUL R28, R28, R2 ;  /* 0x000000021c1c7220 */ /* 0x000fe20000400000 */
[----:B------:R-:W-:-:S02]  /*134d0*/  F2FP.F16.F32.PACK_AB R25, RZ, R25 ;  /* 0x00000019ff19723e */ /* 0x000fc400000000ff */
[----:B------:R-:W-:Y:S02]  /*134e0*/  F2FP.F16.F32.PACK_AB R26, RZ, R26 ;  /* 0x0000001aff1a723e */ /* 0x000fe400000000ff */
[----:B------:R-:W-:Y:S02]  /*134f0*/  IADD3.X R9, R11, UR4, RZ, P6, !PT ;  /* 0x000000040b097c10 */ /* 0x000fe4000b7fe4ff */
[----:B0-----:R-:W-:Y:S01]  /*13500*/  @P2 MOV R10, R4 ;  /* 0x00000004000a2202 */ /* 0x001fe20000000f00 */
[----:B------:R-:W-:Y:S01]  /*13510*/  VIADD R5, R5, UR11 ;  /* 0x0000000b05057c36 */ /* 0x000fe20008000000 */
[----:B------:R-:W-:Y:S02]  /*13520*/  F2FP.F16.F32.PACK_AB R27, RZ, R27 ;  /* 0x0000001bff1b723e */ /* 0x000fe400000000ff */
[----:B------:R-:W-:Y:S01]  /*13530*/  F2FP.F16.F32.PACK_AB R28, RZ, R28 ;  /* 0x0000001cff1c723e */ /* 0x000fe200000000ff */
[----:B------:R-:W-:Y:S04]  /*13540*/  @P2 STG.E.U16 desc[UR36][R10.64+0x2], R25 ;  /* 0x000002190a002986 */ /* 0x000fe8000c101524 */
[----:B------:R-:W-:Y:S01]  /*13550*/  @P4 STG.E.U16 desc[UR36][R8.64], R26 ;  /* 0x0000001a08004986 */ /* 0x000fe2000c101524 */
[----:B------:R-:W-:-:S03]  /*13560*/  ISETP.GT.AND P4, PT, R0, 0x9, P0 ;  /* 0x000000090000780c */ /* 0x000fc60000784270 */
[----:B------:R0:W-:Y:S01]  /*13570*/  @P5 STG.E.U16 desc[UR36][R8.64+0x2], R27 ;  /* 0x0000021b08005986 */ /* 0x0001e2000c101524 */
[----:B------:R-:W-:-:S03]  /*13580*/  ISETP.GT.AND P5, PT, R0, 0x9, P1 ;  /* 0x000000090000780c */ /* 0x000fc60000fa4270 */
[----:B------:R-:W-:Y:S01]  /*13590*/  @P3 STG.E.U16 desc[UR36][R4.64+0x10], R28 ;  /* 0x0000101c04003986 */ /* 0x000fe2000c101524 */
[----:B------:R-:W-:Y:S01]  /*135a0*/  ISETP.GT.AND P3, PT, R0, 0x8, P0 ;  /* 0x000000080000780c */ /* 0x000fe20000764270 */
[-C--:B------:R-:W-:Y:S01]  /*135b0*/  FMUL R29, R29, R2.reuse ;  /* 0x000000021d1d7220 */ /* 0x080fe20000400000 */
[-C--:B------:R-:W-:Y:S01]  /*135c0*/  FMUL R30, R30, R2.reuse ;  /* 0x000000021e1e7220 */ /* 0x080fe20000400000 */
[----:B------:R-:W-:Y:S01]  /*135d0*/  FMUL R31, R31, R2 ;  /* 0x000000021f1f7220 */ /* 0x000fe20000400000 */
[----:B------:R-:W-:Y:S02]  /*135e0*/  IADD3 R6, P6, R4, UR5, RZ ;  /* 0x0000000504067c10 */ /* 0x000fe4000ffde0ff */
[----:B------:R-:W-:Y:S02]  /*135f0*/  F2FP.F16.F32.PACK_AB R29, RZ, R29 ;  /* 0x0000001dff1d723e */ /* 0x000fe400000000ff */
[----:B------:R-:W-:Y:S02]  /*13600*/  F2FP.F16.F32.PACK_AB R30, RZ, R30 ;  /* 0x0000001eff1e723e */ /* 0x000fe400000000ff */
[----:B------:R-:W-:-:S02]  /*13610*/  IADD3.X R7, R5, UR4, RZ, P6, !PT ;  /* 0x0000000405077c10 */ /* 0x000fc4000b7fe4ff */
[----:B------:R-:W-:Y:S01]  /*13620*/  F2FP.F16.F32.PACK_AB R31, RZ, R31 ;  /* 0x0000001fff1f723e */ /* 0x000fe200000000ff */
[----:B------:R-:W-:Y:S01]  /*13630*/  @P5 STG.E.U16 desc[UR36][R4.64+0x12], R29 ;  /* 0x0000121d04005986 */ /* 0x000fe2000c101524 */
[----:B------:R-:W-:-:S03]  /*13640*/  ISETP.GT.AND P2, PT, R0, 0x10, P1 ;  /* 0x000000100000780c */ /* 0x000fc60000f44270 */
[----:B------:R-:W-:Y:S01]  /*13650*/  @P3 STG.E.U16 desc[UR36][R6.64+0x10], R30 ;  /* 0x0000101e06003986 */ /* 0x000fe2000c101524 */
[----:B------:R-:W-:Y:S01]  /*13660*/  ISETP.GT.AND P3, PT, R0, 0x11, P1 ;  /* 0x000000110000780c */ /* 0x000fe20000f64270 */
[-C--:B------:R-:W-:Y:S02]  /*13670*/  FMUL R32, R32, R2.reuse ;  /* 0x0000000220207220 */ /* 0x080fe40000400000 */
[----:B------:R-:W-:Y:S01]  /*13680*/  @P4 STG.E.U16 desc[UR36][R6.64+0x12], R31 ;  /* 0x0000121f06004986 */ /* 0x000fe2000c101524 */
[C---:B------:R-:W-:Y:S01]  /*13690*/  ISETP.GT.AND P4, PT, R0.reuse, 0x10, P0 ;  /* 0x000000100000780c */ /* 0x040fe20000784270 */
[-C--:B------:R-:W-:Y:S01]  /*136a0*/  FMUL R33, R33, R2.reuse ;  /* 0x0000000221217220 */ /* 0x080fe20000400000 */
[----:B------:R-:W-:Y:S01]  /*136b0*/  ISETP.GT.AND P5, PT, R0, 0x11, P0 ;  /* 0x000000110000780c */ /* 0x000fe200007a4270 */
[-C--:B------:R-:W-:Y:S01]  /*136c0*/  FMUL R34, R34, R2.reuse ;  /* 0x0000000222227220 */ /* 0x080fe20000400000 */
[----:B------:R-:W-:Y:S01]  /*136d0*/  FMUL R35, R35, R2 ;  /* 0x0000000223237220 */ /* 0x000fe20000400000 */
[----:B------:R-:W-:-:S02]  /*136e0*/  F2FP.F16.F32.PACK_AB R32, RZ, R32 ;  /* 0x00000020ff20723e */ /* 0x000fc400000000ff */
[----:B------:R-:W-:Y:S02]  /*136f0*/  F2FP.F16.F32.PACK_AB R33, RZ, R33 ;  /* 0x00000021ff21723e */ /* 0x000fe400000000ff */
[----:B------:R-:W-:Y:S02]  /*13700*/  F2FP.F16.F32.PACK_AB R34, RZ, R34 ;  /* 0x00000022ff22723e */ /* 0x000fe400000000ff */
        /* <DEDUP_REMOVED lines=8> */
[-C--:B------:R-:W-:Y:S02]  /*13790*/  FMUL R37, R37, R2.reuse ;  /* 0x0000000225257220 */ /* 0x080fe40000400000 */
[----:B------:R-:W-:Y:S01]  /*137a0*/  @P5 STG.E.U16 desc[UR36][R6.64+0x22], R35 ;  /* 0x0000222306005986 */ /* 0x000fe2000c101524 */
        /* <DEDUP_REMOVED lines=156> */
[-C--:B------:R-:W-:Y:S01]  /*14170*/  FMUL R76, R76, R2.reuse ;  /* 0x000000024c4c7220 */ /* 0x080fe20000400000 */
[C---:B------:R-:W-:Y:S02]  /*14180*/  ISETP.GT.AND P6, PT, R0.reuse, 0x69, P0 ;  /* 0x000000690000780c */ /* 0x040fe400007c4270 */
        /* <DEDUP_REMOVED lines=10> */
[C---:B------:R-:W-:Y:S02]  /*14230*/  ISETP.GT.AND P4, PT, R0.reuse, 0x70, P1 ;  /* 0x000000700000780c */ /* 0x040fe40000f84270 */
[C---:B------:R-:W-:Y:S01]  /*14240*/  ISETP.GT.AND P2, PT, R0.reuse, 0x71, P1 ;  /* 0x000000710000780c */ /* 0x040fe20000f44270 */
[----:B------:R-:W-:Y:S01]  /*14250*/  @P3 STG.E.U16 desc[UR36][R4.64+0xd2], R77 ;  /* 0x0000d24d04003986 */ /* 0x000fe2000c101524 */
[C---:B------:R-:W-:Y:S02]  /*14260*/  ISETP.GT.AND P3, PT, R0.reuse, 0x78, P1 ;  /* 0x000000780000780c */ /* 0x040fe40000f64270 */
[----:B------:R-:W-:Y:S01]  /*14270*/  ISETP.GT.AND P1, PT, R0, 0x79, P1 ;  /* 0x000000790000780c */ /* 0x000fe20000f24270 */
[----:B------:R-:W-:Y:S01]  /*14280*/  @P5 STG.E.U16 desc[UR36][R6.64+0xd0], R78 ;  /* 0x0000d04e06005986 */ /* 0x000fe2000c101524 */
[----:B------:R-:W-:-:S03]  /*14290*/  FMUL R80, R80, R2 ;  /* 0x0000000250507220 */ /* 0x000fc60000400000 */
[----:B------:R-:W-:Y:S01]  /*142a0*/  @P6 STG.E.U16 desc[UR36][R6.64+0xd2], R79 ;  /* 0x0000d24f06006986 */ /* 0x000fe2000c101524 */
[C---:B------:R-:W-:Y:S01]  /*142b0*/  ISETP.GT.AND P6, PT, R0.reuse, 0x70, P0 ;  /* 0x000000700000780c */ /* 0x040fe200007c4270 */
[----:B------:R-:W-:Y:S01]  /*142c0*/  FMUL R81, R81, R2 ;  /* 0x0000000251517220 */ /* 0x000fe20000400000 */
[----:B------:R-:W-:Y:S02]  /*142d0*/  F2FP.F16.F32.PACK_AB R80, RZ, R80 ;  /* 0x00000050ff50723e */ /* 0x000fe400000000ff */
[----:B------:R-:W-:Y:S01]  /*142e0*/  ISETP.GT.AND P5, PT, R0, 0x71, P0 ;  /* 0x000000710000780c */ /* 0x000fe200007a4270 */
[----:B------:R-:W-:Y:S01]  /*142f0*/  FMUL R82, R82, R2 ;  /* 0x0000000252527220 */ /* 0x000fe20000400000 */
[----:B------:R-:W-:Y:S01]  /*14300*/  F2FP.F16.F32.PACK_AB R81, RZ, R81 ;  /* 0x00000051ff51723e */ /* 0x000fe200000000ff */
[----:B------:R-:W-:Y:S01]  /*14310*/  @P4 STG.E.U16 desc[UR36][R4.64+0xe0], R80 ;  /* 0x0000e05004004986 */ /* 0x000fe2000c101524 */
[----:B------:R-:W-:Y:S01]  /*14320*/  ISETP.GT.AND P4, PT, R0, 0x78, P0 ;  /* 0x000000780000780c */ /* 0x000fe20000784270 */
[----:B0-----:R-:W-:Y:S01]  /*14330*/  @P3 IMAD.MOV.U32 R8, RZ, RZ, R4 ;  /* 0x000000ffff083224 */ /* 0x001fe200078e0004 */
[----:B------:R-:W-:Y:S01]  /*14340*/  @P1 MOV R10, R4 ;  /* 0x00000004000a1202 */ /* 0x000fe20000000f00 */
[--C-:B------:R-:W-:Y:S01]  /*14350*/  @P3 IMAD.MOV.U32 R9, RZ, RZ, R5.reuse ;  /* 0x000000ffff093224 */ /* 0x100fe200078e0005 */
[----:B------:R0:W-:Y:S01]  /*14360*/  @P2 STG.E.U16 desc[UR36][R4.64+0xe2], R81 ;  /* 0x0000e25104002986 */ /* 0x0001e2000c101524 */
[----:B------:R-:W-:Y:S01]  /*14370*/  @P1 IMAD.MOV.U32 R11, RZ, RZ, R5 ;  /* 0x000000ffff0b1224 */ /* 0x000fe200078e0005 */
[----:B------:R-:W-:Y:S01]  /*14380*/  F2FP.F16.F32.PACK_AB R82, RZ, R82 ;  /* 0x00000052ff52723e */ /* 0x000fe200000000ff */
[-C--:B--2---:R-:W-:Y:S01]  /*14390*/  FMUL R83, R83, R2.reuse ;  /* 0x0000000253537220 */ /* 0x084fe20000400000 */
[-C--:B---3--:R-:W-:Y:S01]  /*143a0*/  FMUL R84, R84, R2.reuse ;  /* 0x0000000254547220 */ /* 0x088fe20000400000 */
[----:B------:R-:W-:Y:S01]  /*143b0*/  ISETP.GT.AND P0, PT, R0, 0x79, P0 ;  /* 0x000000790000780c */ /* 0x000fe20000704270 */
[----:B----4-:R-:W-:Y:S01]  /*143c0*/  FMUL R85, R85, R2 ;  /* 0x0000000255557220 */ /* 0x010fe20000400000 */
[----:B0-----:R-:W-:-:S02]  /*143d0*/  @P6 IMAD.MOV.U32 R4, RZ, RZ, R6 ;  /* 0x000000ffff046224 */ /* 0x001fc400078e0006 */
[----:B------:R-:W-:Y:S01]  /*143e0*/  @P6 IMAD.MOV.U32 R5, RZ, RZ, R7 ;  /* 0x000000ffff056224 */ /* 0x000fe200078e0007 */
[----:B------:R-:W-:Y:S01]  /*143f0*/  F2FP.F16.F32.PACK_AB R83, RZ, R83 ;  /* 0x00000053ff53723e */ /* 0x000fe200000000ff */
[----:B------:R-:W-:-:S03]  /*14400*/  FMUL R86, R86, R2 ;  /* 0x0000000256567220 */ /* 0x000fc60000400000 */
[----:B------:R0:W-:Y:S01]  /*14410*/  @P6 STG.E.U16 desc[UR36][R4.64+0xe0], R82 ;  /* 0x0000e05204006986 */ /* 0x0001e2000c101524 */
[----:B------:R-:W-:Y:S01]  /*14420*/  FMUL R87, R87, R2 ;  /* 0x0000000257577220 */ /* 0x000fe20000400000 */
[----:B------:R-:W-:Y:S02]  /*14430*/  F2FP.F16.F32.PACK_AB R84, RZ, R84 ;  /* 0x00000054ff54723e */ /* 0x000fe400000000ff */
[----:B------:R-:W-:Y:S02]  /*14440*/  F2FP.F16.F32.PACK_AB R85, RZ, R85 ;  /* 0x00000055ff55723e */ /* 0x000fe400000000ff */
[----:B------:R-:W-:Y:S02]  /*14450*/  F2FP.F16.F32.PACK_AB R86, RZ, R86 ;  /* 0x00000056ff56723e */ /* 0x000fe400000000ff */
[----:B0-----:R-:W-:Y:S01]  /*14460*/  @P5 MOV R4, R6 ;  /* 0x0000000600045202 */ /* 0x001fe20000000f00 */
[----:B------:R-:W-:Y:S01]  /*14470*/  @P5 IMAD.MOV.U32 R5, RZ, RZ, R7 ;  /* 0x000000ffff055224 */ /* 0x000fe200078e0007 */
[----:B------:R-:W-:-:S04]  /*14480*/  F2FP.F16.F32.PACK_AB R87, RZ, R87 ;  /* 0x00000057ff57723e */ /* 0x000fc800000000ff */
[----:B------:R0:W-:Y:S04]  /*14490*/  @P5 STG.E.U16 desc[UR36][R4.64+0xe2], R83 ;  /* 0x0000e25304005986 */ /* 0x0001e8000c101524 */
[----:B------:R1:W-:Y:S04]  /*144a0*/  @P3 STG.E.U16 desc[UR36][R8.64+0xf0], R84 ;  /* 0x0000f05408003986 */ /* 0x0003e8000c101524 */
[----:B------:R1:W-:Y:S01]  /*144b0*/  @P1 STG.E.U16 desc[UR36][R10.64+0xf2], R85 ;  /* 0x0000f2550a001986 */ /* 0x0003e2000c101524 */
[----:B0-----:R-:W-:Y:S02]  /*144c0*/  @P4 IMAD.MOV.U32 R4, RZ, RZ, R6 ;  /* 0x000000ffff044224 */ /* 0x001fe400078e0006 */
[----:B------:R-:W-:-:S05]  /*144d0*/  @P4 IMAD.MOV.U32 R5, RZ, RZ, R7 ;  /* 0x000000ffff054224 */ /* 0x000fca00078e0007 */
[----:B------:R1:W-:Y:S04]  /*144e0*/  @P4 STG.E.U16 desc[UR36][R4.64+0xf0], R86 ;  /* 0x0000f05604004986 */ /* 0x0003e8000c101524 */
[----:B------:R1:W-:Y:S02]  /*144f0*/  @P0 STG.E.U16 desc[UR36][R6.64+0xf2], R87 ;  /* 0x0000f25706000986 */ /* 0x0003e4000c101524 */
.L_x_532:
[----:B------:R-:W-:Y:S05]  /*14500*/  BSYNC B0 ;  /* 0x0000000000007941 */ /* 0x000fea0003800000 */
.L_x_28:
[----:B01----:R-:W2:Y:S04]  /*14510*/  LDL.LU R5, [R1+0x100] ;  /* 0x0001000001057983 */ /* 0x003ea80000300800 */
[----:B------:R-:W2:Y:S01]  /*14520*/  LDL.LU R4, [R1+0x104] ;  /* 0x0001040001047983 */ /* 0x000ea20000300800 */
[----:B------:R-:W-:Y:S01]  /*14530*/  ULDC UR4, c[0x0][0xc] ;  /* 0x0000030000047ab9 */ /* 0x000fe20000000800 */
[----:B------:R-:W-:Y:S01]  /*14540*/  ULDC UR5, c[0x0][0x10] ;  /* 0x0000040000057ab9 */ /* 0x000fe20000000800 */
[----:B------:R-:W2:Y:S01]  /*14550*/  LDC R3, c[0x0][0x14] ;  /* 0x00000500ff037b82 */ /* 0x000ea20000000800 */
[----:B------:R-:W-:Y:S01]  /*14560*/  UIMAD.WIDE.U32 UR4, UR4, UR5, URZ ;  /* 0x00000005040472a5 */ /* 0x000fe2000f8e003f */
[----:B----4-:R-:W-:Y:S01]  /*14570*/  PRMT R0, RZ, 0x7610, R0 ;  /* 0x00007610ff007816 */ /* 0x010fe20000000000 */
[----:B------:R-:W-:Y:S01]  /*14580*/  UMOV UR42, 0xffffffff ;  /* 0xffffffff002a7882 */ /* 0x000fe20000000000 */
[----:B------:R-:W-:-:S03]  /*14590*/  UMOV UR43, 0xffffffff ;  /* 0xffffffff002b7882 */ /* 0x000fc60000000000 */
[----:B--2---:R-:W-:-:S04]  /*145a0*/  IMAD.WIDE.U32 R4, R3, UR4, R4 ;  /* 0x0000000403047c25 */ /* 0x004fc8000f8e0004 */
[----:B------:R-:W-:Y:S01]  /*145b0*/  IMAD R3, R3, UR5, RZ ;  /* 0x0000000503037c24 */ /* 0x000fe2000f8e02ff */
[----:B------:R-:W-:Y:S01]  /*145c0*/  ULDC.64 UR4, c[0x0][0x650] ;  /* 0x0001940000047ab9 */ /* 0x000fe20000000a00 */
[----:B------:R-:W-:Y:S01]  /*145d0*/  IMAD.MOV.U32 R7, RZ, RZ, R4 ;  /* 0x000000ffff077224 */ /* 0x000fe200078e0004 */
[----:B------:R-:W-:Y:S02]  /*145e0*/  ISETP.GE.U32.AND P0, PT, R4, UR4, PT ;  /* 0x0000000404007c0c */ /* 0x000fe4000bf06070 */
[----:B------:R-:W-:-:S04]  /*145f0*/  IADD3 R6, R5, R3, RZ ;  /* 0x0000000305067210 */ /* 0x000fc80007ffe0ff */
[----:B------:R-:W-:Y:S01]  /*14600*/  ISETP.GE.U32.AND.EX P0, PT, R6, UR5, PT, P0 ;  /* 0x0000000506007c0c */ /* 0x000fe2000bf06100 */
[----:B------:R0:W-:Y:S04]  /*14610*/  STL [R1+0x100], R6 ;  /* 0x0001000601007387 */ /* 0x0001e80000100800 */
[----:B------:R0:W-:Y:S08]  /*14620*/  STL [R1+0x104], R7 ;  /* 0x0001040701007387 */ /* 0x0001f00000100800 */
[----:B------:R-:W-:Y:S05]  /*14630*/  @P0 BRA `(.L_x_533) ;  /* 0x0000000400880947 */ /* 0x000fea0003800000 */
[----:B------:R-:W1:Y:S01]  /*14640*/  S2UR UR6, SR_CTAID.X ;  /* 0x00000000000679c3 */ /* 0x000e620000002500 */
[----:B------:R-:W-:Y:S01]  /*14650*/  ULDC.64 UR12, c[0x0][0x628] ;  /* 0x00018a00000c7ab9 */ /* 0x000fe20000000a00 */
[----:B------:R-:W-:Y:S01]  /*14660*/  ULDC UR4, c[0x0][0x150] ;  /* 0x0000540000047ab9 */ /* 0x000fe20000000800 */
[----:B------:R-:W-:Y:S01]  /*14670*/  ISETP.NE.U32.AND P0, PT, RZ, UR12, PT ;  /* 0x0000000cff007c0c */ /* 0x000fe2000bf05070 */
[----:B------:R-:W-:Y:S01]  /*14680*/  ULDC UR15, c[0x0][0x630] ;  /* 0x00018c00000f7ab9 */ /* 0x000fe20000000800 */
[C---:B------:R-:W-:Y:S01]  /*14690*/  R2UR UR16, R7.reuse ;  /* 0x00000000071072ca */ /* 0x040fe200000e0000 */
[----:B------:R-:W-:Y:S01]  /*146a0*/  ULDC UR19, c[0x0][0x154] ;  /* 0x0000550000137ab9 */ /* 0x000fe20000000800 */
[----:B------:R-:W-:Y:S01]  /*146b0*/  ISETP.NE.AND.EX P0, PT, RZ, UR13, PT, P0 ;  /* 0x0000000dff007c0c */ /* 0x000fe2000bf05300 */
[----:B------:R-:W2:Y:S01]  /*146c0*/  S2UR UR18, SR_CTAID.Y ;  /* 0x00000000001279c3 */ /* 0x000ea20000002600 */
[----:B------:R-:W-:Y:S02]  /*146d0*/  R2UR UR17, R6 ;  /* 0x00000000061172ca */ /* 0x000fe400000e0000 */
[----:B------:R-:W-:-:S02]  /*146e0*/  R2UR UR10, R7 ;  /* 0x00000000070a72ca */ /* 0x000fc400000e0000 */
[----:B------:R-:W-:Y:S02]  /*146f0*/  R2UR UR11, R6 ;  /* 0x00000000060b72ca */ /* 0x000fe400000e0000 */
[----:B-1----:R-:W-:-:S05]  /*14700*/  I2FP.F32.U32 R0, UR6 ;  /* 0x0000000600007c45 */ /* 0x002fca0008201000 */
[----:B------:R-:W-:-:S04]  /*14710*/  FMUL R0, R0, UR4 ;  /* 0x0000000400007c20 */ /* 0x000fc80008400000 */
[----:B------:R1:W4:Y:S01]  /*14720*/  F2I.U32.TRUNC.NTZ R3, R0 ;  /* 0x0000000000037305 */ /* 0x000322000020f000 */
[----:B--2---:R-:W-:Y:S05]  /*14730*/  @!P0 BRA `(.L_x_534) ;  /* 0x0000000000308947 */ /* 0x004fea0003800000 */
        /* <DEDUP_REMOVED lines=12> */
.L_x_534:
[----:B------:R-:W-:Y:S01]  /*14800*/  USHF.R.U64 UR43, UR10, UR15, UR11 ;  /* 0x0000000f0a2b7299 */ /* 0x000fe2000800120b */
[----:B-1----:R-:W-:Y:S01]  /*14810*/  I2FP.F32.U32 R0, UR18 ;  /* 0x0000001200007c45 */ /* 0x002fe20008201000 */
[----:B------:R-:W-:Y:S02]  /*14820*/  USHF.R.U32.HI UR4, URZ, UR15, UR11 ;  /* 0x0000000f3f047299 */ /* 0x000fe4000801160b */
[----:B------:R-:W-:Y:S02]  /*14830*/  UIADD3 UR10, UP0, URZ, -UR43, URZ ;  /* 0x8000002b3f0a7290 */ /* 0x000fe4000ff1e03f */
[----:B------:R-:W-:Y:S01]  /*14840*/  FMUL R0, R0, UR19 ;  /* 0x0000001300007c20 */ /* 0x000fe20008400000 */
[----:B------:R-:W-:Y:S01]  /*14850*/  ULDC.64 UR12, c[0x0][0x620] ;  /* 0x00018800000c7ab9 */ /* 0x000fe20000000a00 */
[----:B------:R-:W-:Y:S01]  /*14860*/  UIADD3.X UR4, URZ, ~UR4, URZ, UP0, !UPT ;  /* 0x800000043f047290 */ /* 0x000fe200087fe43f */
[----:B------:R-:W-:Y:S01]  /*14870*/  UMOV UR8, UR16 ;  /* 0x0000001000087c82 */ /* 0x000fe20008000000 */
[----:B------:R-:W-:-:S02]  /*14880*/  UMOV UR9, UR17 ;  /* 0x0000001100097c82 */ /* 0x000fc40008000000 */
[----:B------:R-:W-:Y:S01]  /*14890*/  UIMAD UR4, UR4, UR12, URZ ;  /* 0x0000000c040472a4 */ /* 0x000fe2000f8e023f */
[----:B------:R-:W1:Y:S01]  /*148a0*/  F2I.U32.TRUNC.NTZ R0, R0 ;  /* 0x0000000000007305 */ /* 0x000e62000020f000 */
[----:B------:R-:W-:Y:S01]  /*148b0*/  UIMAD.WIDE.U32 UR8, UR10, UR12, UR8 ;  /* 0x0000000c0a0872a5 */ /* 0x000fe2000f8e0008 */
[----:B----4-:R-:W-:Y:S01]  /*148c0*/  R2UR UR12, R3 ;  /* 0x00000000030c72ca */ /* 0x010fe200000e0000 */
[----:B------:R-:W-:Y:S01]  /*148d0*/  UIMAD UR10, UR10, UR13, UR4 ;  /* 0x0000000d0a0a72a4 */ /* 0x000fe2000f8e0204 */
[----:B------:R-:W-:Y:S01]  /*148e0*/  ULDC UR11, c[0x0][0x618] ;  /* 0x00018600000b7ab9 */ /* 0x000fe20000000800 */
[----:B------:R-:W-:Y:S02]  /*148f0*/  ULDC UR21, c[0x0][0x658] ;  /* 0x0001960000157ab9 */ /* 0x000fe40000000800 */
[----:B------:R-:W-:Y:S01]  /*14900*/  UIADD3 UR9, UR9, UR10, URZ ;  /* 0x0000000a09097290 */ /* 0x000fe2000fffe03f */
[----:B------:R-:W-:Y:S01]  /*14910*/  UMOV UR15, 0xffffffff ;  /* 0xffffffff000f7882 */ /* 0x000fe20000000000 */
[----:B------:R-:W-:Y:S01]  /*14920*/  ULDC.64 UR4, c[0x0][0x640] ;  /* 0x0001900000047ab9 */ /* 0x000fe20000000a00 */
[----:B------:R-:W-:Y:S01]  /*14930*/  USHF.L.U32 UR15, UR15, UR21, URZ ;  /* 0x000000150f0f7299 */ /* 0x000fe2000800063f */
[----:B------:R-:W-:Y:S01]  /*14940*/  ISETP.NE.U32.AND P0, PT, RZ, UR4, PT ;  /* 0x00000004ff007c0c */ /* 0x000fe2000bf05070 */
[----:B------:R-:W-:-:S02]  /*14950*/  USHF.R.U64 UR16, UR8, UR11, UR9 ;  /* 0x0000000b08107299 */ /* 0x000fc40008001209 */
[----:B------:R-:W-:Y:S01]  /*14960*/  USHF.R.U32.HI UR8, URZ, UR11, UR9 ;  /* 0x0000000b3f087299 */ /* 0x000fe20008011609 */
[----:B-1----:R-:W-:Y:S01]  /*14970*/  R2UR UR14, R0 ;  /* 0x00000000000e72ca */ /* 0x002fe200000e0000 */
[----:B------:R-:W-:Y:S01]  /*14980*/  ULDC UR17, c[0x0][0x608] ;  /* 0x0001820000117ab9 */ /* 0x000fe20000000800 */
[----:B------:R-:W-:Y:S01]  /*14990*/  ULOP3.LUT UR41, URZ, UR15, URZ, 0x33, !UPT ;  /* 0x0000000f3f297292 */ /* 0x000fe2000f8e333f */
[----:B------:R-:W-:Y:S01]  /*149a0*/  ISETP.NE.AND.EX P0, PT, RZ, UR5, PT, P0 ;  /* 0x00000005ff007c0c */ /* 0x000fe2000bf05300 */
[----:B------:R-:W-:Y:S02]  /*149b0*/  USHF.R.U64 UR15, UR16, UR17, UR8 ;  /* 0x00000011100f7299 */ /* 0x000fe40008001208 */
[----:B------:R-:W-:Y:S02]  /*149c0*/  USHF.R.U32.HI UR8, URZ, UR17, UR8 ;  /* 0x000000113f087299 */ /* 0x000fe40008011608 */
[----:B------:R-:W-:Y:S02]  /*149d0*/  UIADD3 UR12, -UR12, URZ, URZ ;  /* 0x0000003f0c0c7290 */ /* 0x000fe4000fffe13f */
[----:B------:R-:W-:Y:S01]  /*149e0*/  USHF.R.U64 UR17, UR15, UR21, UR8 ;  /* 0x000000150f117299 */ /* 0x000fe20008001208 */
[----:B------:R-:W-:Y:S01]  /*149f0*/  UMOV UR19, 0x1 ;  /* 0x0000000100137882 */ /* 0x000fe20000000000 */
[----:B------:R-:W-:Y:S01]  /*14a00*/  ULDC UR13, c[0x0][0x144] ;  /* 0x00005100000d7ab9 */ /* 0x000fe20000000800 */
[----:B------:R-:W-:Y:S01]  /*14a10*/  ULDC UR7, c[0x0][0x600] ;  /* 0x0001800000077ab9 */ /* 0x000fe20000000800 */
[----:B------:R-:W-:-:S02]  /*14a20*/  USHF.L.U32 UR24, UR19, UR21, URZ ;  /* 0x0000001513187299 */ /* 0x000fc4000800063f */
[----:B------:R-:W-:Y:S02]  /*14a30*/  USHF.R.U32.HI UR8, URZ, UR21, UR8 ;  /* 0x000000153f087299 */ /* 0x000fe40008011608 */
[----:B------:R-:W-:Y:S02]  /*14a40*/  UIMAD UR21, UR13, UR12, UR6 ;  /* 0x0000000c0d1572a4 */ /* 0x000fe4000f8e0206 */
[----:B------:R-:W-:Y:S02]  /*14a50*/  UIADD3 UR20, UR7, -0x1, URZ ;  /* 0xffffffff07147890 */ /* 0x000fe4000fffe03f */
[----:B------:R-:W-:Y:S01]  /*14a60*/  UIADD3 UR19, -UR14, URZ, URZ ;  /* 0x0000003f0e137290 */ /* 0x000fe2000fffe13f */
        /* <DEDUP_REMOVED lines=17> */
.L_x_535:
[----:B------:R-:W-:Y:S01]  /*14b80*/  UISETP.NE.AND UP0, UPT, UR46, URZ, UPT ;  /* 0x0000003f2e00728c */ /* 0x000fe2000bf05270 */
[----:B------:R-:W-:Y:S01]  /*14b90*/  IMAD.MOV.U32 R0, RZ, RZ, 0x1 ;  /* 0x00000001ff007424 */ /* 0x000fe200078e00ff */
[----:B------:R-:W-:Y:S02]  /*14ba0*/  USHF.R.U64 UR4, UR6, UR22, UR8 ;  /* 0x0000001606047299 */ /* 0x000fe40008001208 */
[----:B------:R-:W-:Y:S02]  /*14bb0*/  ULOP3.LUT UR41, UR15, UR41, URZ, 0xc0, !UPT ;  /* 0x000000290f297292 */ /* 0x000fe4000f8ec03f */
[----:B------:R-:W-:Y:S02]  /*14bc0*/  UIADD3 UR5, -UR4, URZ, URZ ;  /* 0x0000003f04057290 */ /* 0x000fe4000fffe13f */
[----:B------:R-:W-:Y:S02]  /*14bd0*/  UIMAD UR41, UR24, UR4, UR41 ;  /* 0x00000004182972a4 */ /* 0x000fe4000f8e0229 */
[----:B------:R-:W-:-:S02]  /*14be0*/  ULOP3.LUT UR16, UR16, UR20, URZ, 0xc0, !UPT ;  /* 0x0000001410107292 */ /* 0x000fc4000f8ec03f */
[----:B------:R-:W-:Y:S02]  /*14bf0*/  @UP0 UIMAD UR21, UR25, UR19, UR18 ;  /* 0x00000013191502a4 */ /* 0x000fe4000f8e0212 */
[----:B------:R-:W-:-:S03]  /*14c00*/  UIMAD UR4, UR5, UR23, UR17 ;  /* 0x00000017050472a4 */ /* 0x000fc6000f8e0211 */
[----:B------:R-:W-:Y:S01]  /*14c10*/  ULDC UR5, c[0x0][0x610] ;  /* 0x0001840000057ab9 */ /* 0x000fe20000000800 */
[----:B------:R-:W-:Y:S02]  /*14c20*/  UIMAD UR4, UR4, UR7, UR16 ;  /* 0x00000007040472a4 */ /* 0x000fe4000f8e0210 */
[----:B------:R-:W-:-:S04]  /*14c30*/  UIMAD UR41, UR41, UR5, UR21 ;  /* 0x00000005292972a4 */ /* 0x000fc8000f8e0215 */
[----:B------:R-:W-:Y:S02]  /*14c40*/  USEL UR42, UR4, UR41, !UP0 ;  /* 0x00000029042a7287 */ /* 0x000fe4000c000000 */
[----:B------:R-:W-:-:S12]  /*14c50*/  USEL UR41, UR41, UR4, !UP0 ;  /* 0x0000000429297287 */ /* 0x000fd8000c000000 */
.L_x_533:
[----:B------:R-:W-:-:S13]  /*14c60*/  LOP3.LUT P0, RZ, R0, 0xff, RZ, 0xc0, !PT ;  /* 0x000000ff00ff7812 */ /* 0x000fda000780c0ff */
[----:B------:R-:W-:Y:S05]  /*14c70*/  @P0 BRA `(.L_x_536) ;  /* 0xfffffec4002c0947 */ /* 0x000fea000383ffff */
[----:B------:R-:W-:Y:S05]  /*14c80*/  EXIT ;  /* 0x000000000000794d */ /* 0x000fea0003800000 */
.L_x_3:
[----:B------:R-:W2:Y:S01]  /*14c90*/  LDL R5, [R1+0x104] ;  /* 0x0001040001057983 */ /* 0x000ea20000100800 */
[----:B------:R-:W-:-:S03]  /*14ca0*/  ULDC.64 UR8, c[0x0][0x650] ;  /* 0x0001940000087ab9 */ /* 0x000fc60000000a00 */
[----:B------:R-:W3:Y:S01]  /*14cb0*/  LDL R4, [R1+0x100] ;  /* 0x0001000001047983 */ /* 0x000ee20000100800 */
[----:B------:R-:W-:Y:S01]  /*14cc0*/  PRMT R0, RZ, 0x7610, R0 ;  /* 0x00007610ff007816 */ /* 0x000fe20000000000 */
[----:B------:R-:W-:Y:S01]  /*14cd0*/  IMAD.MOV.U32 R3, RZ, RZ, -0x1 ;  /* 0xffffffffff037424 */ /* 0x000fe200078e00ff */
[----:B------:R-:W-:Y:S01]  /*14ce0*/  MOV R2, 0xffffffff ;  /* 0xffffffff00027802 */ /* 0x000fe20000000f00 */
[----:B------:R-:W-:Y:S01]  /*14cf0*/  IMAD.MOV.U32 R9, RZ, RZ, -0x1 ;  /* 0xffffffffff097424 */ /* 0x000fe200078e00ff */
[----:B--2---:R-:W-:-:S04]  /*14d00*/  ISETP.GE.U32.AND P0, PT, R5, UR8, PT ;  /* 0x0000000805007c0c */ /* 0x004fc8000bf06070 */
[----:B---3--:R-:W-:-:S13]  /*14d10*/  ISETP.GE.U32.AND.EX P0, PT, R4, UR9, PT, P0 ;  /* 0x0000000904007c0c */ /* 0x008fda000bf06100 */
[----:B------:R-:W-:Y:S05]  /*14d20*/  @P0 BRA `(.L_x_537) ;  /* 0x00000004008c0947 */ /* 0x000fea0003800000 */
[----:B------:R-:W-:Y:S01]  /*14d30*/  I2FP.F32.U32 R0, UR4 ;  /* 0x0000000400007c45 */ /* 0x000fe20008201000 */
[----:B0-----:R-:W-:Y:S01]  /*14d40*/  ULDC.64 UR16, c[0x0][0x628] ;  /* 0x00018a0000107ab9 */ /* 0x001fe20000000a00 */
        /* <DEDUP_REMOVED lines=24> */
.L_x_538:
        /* <DEDUP_REMOVED lines=24> */
[----:B------:R-:W-:Y:S01]  /*15050*/  UMOV UR19, 0x1 ;  /* 0x0000000100137882 */ /* 0x000fe20000000000 */
[----:B------:R-:W-:Y:S01]  /*15060*/  ULDC UR20, c[0x0][0x608] ;  /* 0x0001820000147ab9 */ /* 0x000fe20000000800 */
[----:B------:R-:W-:Y:S01]  /*15070*/  USHF.L.U32 UR26, UR19, UR23, URZ ;  /* 0x00000017131a7299 */ /* 0x000fe2000800063f */
[----:B------:R-:W-:Y:S01]  /*15080*/  ISETP.NE.AND.EX P0, PT, RZ, UR9, PT, P0 ;  /* 0x00000009ff007c0c */ /* 0x000fe2000bf05300 */
[----:B------:R-:W-:Y:S02]  /*15090*/  USHF.R.U64 UR19, UR18, UR20, UR11 ;  /* 0x0000001412137299 */ /* 0x000fe4000800120b */
[----:B------:R-:W-:Y:S02]  /*150a0*/  USHF.R.U32.HI UR11, URZ, UR20, UR11 ;  /* 0x000000143f0b7299 */ /* 0x000fe4000801160b */
[----:B------:R-:W-:-:S02]  /*150b0*/  UIADD3 UR15, -UR15, URZ, URZ ;  /* 0x0000003f0f0f7290 */ /* 0x000fc4000fffe13f */
[----:B------:R-:W-:Y:S01]  /*150c0*/  USHF.R.U64 UR20, UR19, UR23, UR11 ;  /* 0x0000001713147299 */ /* 0x000fe2000800120b */
[----:B------:R-:W-:Y:S01]  /*150d0*/  ULDC UR16, c[0x0][0x144] ;  /* 0x0000510000107ab9 */ /* 0x000fe20000000800 */
[----:B------:R-:W-:Y:S01]  /*150e0*/  ULDC UR6, c[0x0][0x600] ;  /* 0x0001800000067ab9 */ /* 0x000fe20000000800 */
[----:B------:R-:W-:Y:S02]  /*150f0*/  USHF.R.U32.HI UR11, URZ, UR23, UR11 ;  /* 0x000000173f0b7299 */ /* 0x000fe4000801160b */
[----:B------:R-:W-:Y:S02]  /*15100*/  UIMAD UR23, UR16, UR15, UR4 ;  /* 0x0000000f101772a4 */ /* 0x000fe4000f8e0204 */
[----:B------:R-:W-:Y:S02]  /*15110*/  UIADD3 UR22, UR6, -0x1, URZ ;  /* 0xffffffff06167890 */ /* 0x000fe4000fffe03f */
[----:B------:R-:W-:Y:S02]  /*15120*/  ULOP3.LUT UR27, URZ, UR13, URZ, 0x33, !UPT ;  /* 0x0000000d3f1b7292 */ /* 0x000fe4000f8e333f */
        /* <DEDUP_REMOVED lines=18> */
.L_x_539:
[----:B------:R-:W-:Y:S01]  /*15250*/  UISETP.NE.AND UP0, UPT, UR46, URZ, UPT ;  /* 0x0000003f2e00728c */ /* 0x000fe2000bf05270 */
[----:B------:R-:W-:Y:S01]  /*15260*/  IMAD.MOV.U32 R0, RZ, RZ, 0x1 ;  /* 0x00000001ff007424 */ /* 0x000fe200078e00ff */
[----:B------:R-:W-:Y:S01]  /*15270*/  USHF.R.U64 UR8, UR4, UR24, UR11 ;  /* 0x0000001804087299 */ /* 0x000fe2000800120b */
[----:B------:R-:W-:Y:S01]  /*15280*/  IMAD.U32 R9, RZ, RZ, UR5 ;  /* 0x00000005ff097e24 */ /* 0x000fe2000f8e00ff */
[----:B------:R-:W-:Y:S02]  /*15290*/  ULOP3.LUT UR4, UR19, UR27, URZ, 0xc0, !UPT ;  /* 0x0000001b13047292 */ /* 0x000fe4000f8ec03f */
[----:B------:R-:W-:Y:S02]  /*152a0*/  ULOP3.LUT UR18, UR18, UR22, URZ, 0xc0, !UPT ;  /* 0x0000001612127292 */ /* 0x000fe4000f8ec03f */
[----:B------:R-:W-:-:S03]  /*152b0*/  UIMAD UR4, UR26, UR8, UR4 ;  /* 0x000000081a0472a4 */ /* 0x000fc6000f8e0204 */
[----:B------:R-:W-:Y:S02]  /*152c0*/  @UP0 UIMAD UR23, UR28, UR21, UR7 ;  /* 0x000000151c1702a4 */ /* 0x000fe4000f8e0207 */
[----:B------:R-:W-:-:S03]  /*152d0*/  UIADD3 UR7, -UR8, URZ, URZ ;  /* 0x0000003f08077290 */ /* 0x000fc6000fffe13f */
[----:B------:R-:W-:Y:S01]  /*152e0*/  ULDC UR8, c[0x0][0x610] ;  /* 0x0001840000087ab9 */ /* 0x000fe20000000800 */
[----:B------:R-:W-:Y:S02]  /*152f0*/  UIMAD UR7, UR7, UR25, UR20 ;  /* 0x00000019070772a4 */ /* 0x000fe4000f8e0214 */
[----:B------:R-:W-:Y:S02]  /*15300*/  UIMAD UR4, UR4, UR8, UR23 ;  /* 0x00000008040472a4 */ /* 0x000fe4000f8e0217 */
[----:B------:R-:W-:-:S04]  /*15310*/  UIMAD UR7, UR7, UR6, UR18 ;  /* 0x00000006070772a4 */ /* 0x000fc8000f8e0212 */
[----:B------:R-:W-:Y:S02]  /*15320*/  USEL UR6, UR7, UR4, !UP0 ;  /* 0x0000000407067287 */ /* 0x000fe4000c000000 */
[----:B------:R-:W-:-:S04]  /*15330*/  USEL UR4, UR4, UR7, !UP0 ;  /* 0x0000000704047287 */ /* 0x000fc8000c000000 */
[----:B------:R-:W-:Y:S02]  /*15340*/  MOV R2, UR6 ;  /* 0x0000000600027c02 */ /* 0x000fe40008000f00 */
[----:B------:R-:W-:-:S07]  /*15350*/  IMAD.U32 R3, RZ, RZ, UR4 ;  /* 0x00000004ff037e24 */ /* 0x000fce000f8e00ff */
.L_x_537:
[----:B------:R-:W-:-:S08]  /*15360*/  NOP ;  /* 0x0000000000007918 */ /* 0x000fd00000000000 */
[----:B0-----:R-:W0:-:S00]  /*15370*/  USETMAXREG.DEALLOC.CTAPOOL 0x18 ;  /* 0x00000018000079c8 */ /* 0x001e0000080e0500 */
[----:B------:R-:W-:-:S13]  /*15380*/  ISETP.NE.AND P0, PT, RZ, UR10, PT ;  /* 0x0000000aff007c0c */ /* 0x000fda000bf05270 */
[----:B------:R-:W-:Y:S05]  /*15390*/  @P0 EXIT ;  /* 0x000000000000094d */ /* 0x000fea0003800000 */
[----:B0-----:R-:W-:Y:S01]  /*153a0*/  LOP3.LUT P0, RZ, R0, 0xff, RZ, 0xc0, !PT ;  /* 0x000000ff00ff7812 */ /* 0x001fe2000780c0ff */
[----:B------:R-:W-:Y:S02]  /*153b0*/  IMAD.MOV.U32 R0, RZ, RZ, 0x1 ;  /* 0x00000001ff007424 */ /* 0x000fe400078e00ff */
[----:B------:R-:W-:-:S10]  /*153c0*/  IMAD.MOV.U32 R6, RZ, RZ, RZ ;  /* 0x000000ffff067224 */ /* 0x000fd400078e00ff */
[----:B------:R-:W-:Y:S05]  /*153d0*/  @!P0 BRA `(.L_x_540) ;  /* 0x0000000c00688947 */ /* 0x000fea0003800000 */
[----:B------:R-:W0:Y:S01]  /*153e0*/  S2R R4, SR_TID.X ;  /* 0x0000000000047919 */ /* 0x000e220000002100 */
[----:B------:R-:W-:Y:S01]  /*153f0*/  ULDC UR4, c[0x0][0x28c] ;  /* 0x0000a30000047ab9 */ /* 0x000fe20000000800 */
[----:B------:R-:W-:Y:S01]  /*15400*/  ULDC UR6, c[0x0][0x658] ;  /* 0x0001960000067ab9 */ /* 0x000fe20000000800 */
[----:B------:R-:W-:Y:S01]  /*15410*/  UIADD3 UR10, UR4, 0x1f, URZ ;  /* 0x0000001f040a7890 */ /* 0x000fe2000fffe03f */
[----:B------:R-:W-:Y:S01]  /*15420*/  BSSY B0, `(.L_x_540) ;  /* 0x00000d5000007945 */ /* 0x000fe20003800000 */
[----:B------:R-:W-:Y:S01]  /*15430*/  UMOV UR7, 0xffffffff ;  /* 0xffffffff00077882 */ /* 0x000fe20000000000 */
[----:B------:R-:W-:Y:S01]  /*15440*/  ULDC UR5, c[0x0][0x600] ;  /* 0x0001800000057ab9 */ /* 0x000fe20000000800 */
[----:B------:R-:W-:Y:S01]  /*15450*/  UMOV UR9, 0x1 ;  /* 0x0000000100097882 */ /* 0x000fe20000000000 */
[----:B------:R-:W-:Y:S01]  /*15460*/  USHF.L.U32 UR7, UR7, UR6, URZ ;  /* 0x0000000607077299 */ /* 0x000fe2000800063f */
[----:B------:R-:W-:Y:S01]  /*15470*/  MOV R8, 0x1 ;  /* 0x0000000100087802 */ /* 0x000fe20000000f00 */
[----:B------:R-:W-:Y:S01]  /*15480*/  UIADD3 UR4, UR5, -0x1, URZ ;  /* 0xffffffff05047890 */ /* 0x000fe2000fffe03f */
[----:B------:R-:W-:Y:S01]  /*15490*/  IMAD.MOV.U32 R0, RZ, RZ, 0x1 ;  /* 0x00000001ff007424 */ /* 0x000fe200078e00ff */
[----:B------:R-:W-:Y:S01]  /*154a0*/  USHF.R.S32.HI UR11, URZ, 0x1f, UR10 ;  /* 0x0000001f3f0b7899 */ /* 0x000fe2000801140a */
[----:B------:R-:W-:Y:S01]  /*154b0*/  IMAD.MOV.U32 R6, RZ, RZ, RZ ;  /* 0x000000ffff067224 */ /* 0x000fe200078e00ff */
[----:B------:R-:W-:Y:S01]  /*154c0*/  ULDC UR8, c[0x0][0xc] ;  /* 0x0000030000087ab9 */ /* 0x000fe20000000800 */
[----:B------:R-:W-:-:S02]  /*154d0*/  USHF.L.U32 UR5, UR9, UR6, URZ ;  /* 0x0000000609057299 */ /* 0x000fc4000800063f */
[----:B------:R-:W-:Y:S01]  /*154e0*/  ULEA.HI UR11, UR11, UR10, URZ, 0x5 ;  /* 0x0000000a0b0b7291 */ /* 0x000fe2000f8f283f */
[----:B------:R-:W-:Y:S01]  /*154f0*/  ULDC UR9, c[0x0][0x10] ;  /* 0x0000040000097ab9 */ /* 0x000fe20000000800 */
[----:B------:R-:W-:Y:S02]  /*15500*/  ULOP3.LUT UR6, URZ, UR7, URZ, 0x33, !UPT ;  /* 0x000000073f067292 */ /* 0x000fe4000f8e333f */
[----:B------:R-:W-:Y:S01]  /*15510*/  UIMAD.WIDE.U32 UR8, UR8, UR9, URZ ;  /* 0x00000009080872a5 */ /* 0x000fe2000f8e003f */
[----:B------:R-:W-:Y:S01]  /*15520*/  ULDC UR7, c[0x0][0x14] ;  /* 0x0000050000077ab9 */ /* 0x000fe20000000800 */
[----:B------:R-:W-:Y:S02]  /*15530*/  USHF.R.S32.HI UR19, URZ, 0x5, UR11 ;  /* 0x000000053f137899 */ /* 0x000fe4000801140b */
[----:B------:R-:W-:Y:S02]  /*15540*/  UIMAD.WIDE.U32 UR22, UR8, UR7, URZ ;  /* 0x00000007081672a5 */ /* 0x000fe4000f8e003f */
[----:B------:R-:W-:-:S02]  /*15550*/  UIMAD UR13, UR9, UR7, URZ ;  /* 0x00000007090d72a4 */ /* 0x000fc4000f8e023f */
[----:B------:R-:W-:Y:S01]  /*15560*/  ULOP3.LUT UR21, UR40, 0x2, URZ, 0xfc, !UPT ;  /* 0x0000000228157892 */ /* 0x000fe2000f8efc3f */
[C---:B0-----:R-:W-:Y:S01]  /*15570*/  LOP3.LUT P2, RZ, R4.reuse, 0x7f, RZ, 0xc0, !PT ;  /* 0x0000007f04ff7812 */ /* 0x041fe2000784c0ff */
[----:B------:R-:W-:Y:S01]  /*15580*/  UIADD3 UR13, UR23, UR13, URZ ;  /* 0x0000000d170d7290 */ /* 0x000fe2000fffe03f */
[----:B------:R-:W-:Y:S01]  /*15590*/  LOP3.LUT P0, RZ, R4, 0x1f, RZ, 0xc0, !PT ;  /* 0x0000001f04ff7812 */ /* 0x000fe2000780c0ff */
[----:B------:R-:W-:Y:S01]  /*155a0*/  UIADD3 UR26, UR19, 0x1, URZ ;  /* 0x00000001131a7890 */ /* 0x000fe2000fffe03f */
[----:B------:R-:W-:Y:S02]  /*155b0*/  ULDC.64 UR24, c[0x0][0x198] ;  /* 0x0000660000187ab9 */ /* 0x000fe40000000a00 */
[----:B------:R-:W-:-:S13]  /*155c0*/  PLOP3.LUT P0, PT, P0, P2, PT, 0x8a, 0x0 ;  /* 0x000000000000781c */ /* 0x000fda0000705172 */
.L_x_552:
[----:B------:R-:W-:-:S03]  /*155d0*/  UMOV UR7, 0xffffffff ;  /* 0xffffffff00077882 */ /* 0x000fc60000000000 */
[----:B------:R-:W-:Y:S05]  /*155e0*/  BRA.DIV UR7, `(.L_x_541) ;  /* 0x0000000e07f87947 */ /* 0x000fea000b800000 */
[----:B------:R-:W-:-:S13]  /*155f0*/  ELECT P6, URZ, PT ;  /* 0x00000000003f782f */ /* 0x000fda00038c0000 */
.L_x_564:
[----:B------:R-:W0:Y:S01]  /*15600*/  LDC R4, c[0x0][0x28c] ;  /* 0x0000a300ff047b82 */ /* 0x000e220000000800 */
[----:B------:R-:W-:Y:S01]  /*15610*/  BSSY B1, `(.L_x_542) ;  /* 0x0000038000017945 */ /* 0x000fe20003800000 */
[----:B0-----:R-:W-:-:S13]  /*15620*/  ISETP.LT.OR P6, PT, R4, 0x1, !P6 ;  /* 0x000000010400780c */ /* 0x001fda00077c1670 */
[----:B------:R-:W-:Y:S05]  /*15630*/  @P6 BRA `(.L_x_543) ;  /* 0x0000000000d46947 */ /* 0x000fea0003800000 */
[----:B------:R-:W-:Y:S01]  /*15640*/  IMAD.SHL.U32 R2, R2, 0x80, RZ ;  /* 0x0000008002027824 */ /* 0x000fe200078e00ff */
[----:B------:R-:W-:Y:S01]  /*15650*/  SHF.L.U32 R3, R3, 0x9, RZ ;  /* 0x0000000903037819 */ /* 0x000fe200000006ff */
[----:B------:R-:W-:Y:S01]  /*15660*/  IMAD.MOV.U32 R13, RZ, RZ, RZ ;  /* 0x000000ffff0d7224 */ /* 0x000fe200078e00ff */
[----:B------:R-:W-:Y:S01]  /*15670*/  MOV R5, R6 ;  /* 0x0000000600057202 */ /* 0x000fe20000000f00 */
[----:B------:R-:W-:Y:S02]  /*15680*/  IMAD.U32 R11, RZ, RZ, UR26 ;  /* 0x0000001aff0b7e24 */ /* 0x000fe4000f8e00ff */
[----:B------:R-:W-:-:S07]  /*15690*/  IMAD.MOV.U32 R4, RZ, RZ, R0 ;  /* 0x000000ffff047224 */ /* 0x000fce00078e0000 */
.L_x_547:
[----:B------:R-:W0:Y:S01]  /*156a0*/  S2R R10, SR_CgaCtaId ;  /* 0x00000000000a7919 */ /* 0x000e220000008800 */
[----:B------:R-:W-:-:S04]  /*156b0*/  MOV R7, 0x400 ;  /* 0x0000040000077802 */ /* 0x000fc80000000f00 */
[----:B0-----:R-:W-:Y:S02]  /*156c0*/  LEA R14, R10, R7, 0x18 ;  /* 0x000000070a0e7211 */ /* 0x001fe400078ec0ff */
[----:B------:R-:W-:Y:S01]  /*156d0*/  SHF.L.U32 R7, R4, 0x1f, RZ ;  /* 0x0000001f04077819 */ /* 0x000fe200000006ff */
[----:B------:R-:W0:Y:S02]  /*156e0*/  @!P2 LDC R10, c[0x0][0x500] ;  /* 0x00014000ff0aab82 */ /* 0x000e240000000800 */
[----:B------:R-:W-:-:S04]  /*156f0*/  IMAD R12, R5, 0x8, R14 ;  /* 0x00000008050c7824 */ /* 0x000fc800078e020e */
[----:B------:R-:W1:Y:S02]  /*15700*/  SYNCS.PHASECHK.TRANS64.TRYWAIT P1, [R12+URZ+0x28], R7 ;  /* 0x000028070c0075a7 */ /* 0x000e64000802017f */
[----:B-1----:R-:W-:Y:S05]  /*15710*/  @!P1 BRA `(.L_x_544) ;  /* 0x0000000c00cc9947 */ /* 0x002fea0003800000 */
.L_x_565:
[----:B------:R-:W-:Y:S01]  /*15720*/  UPRMT UR7, UR21, 0x9910, URZ ;  /* 0x0000991015077896 */ /* 0x000fe2000800003f */
[----:B0-----:R0:W-:Y:S03]  /*15730*/  @!P2 SYNCS.ARRIVE.TRANS64 RZ, [R12+URZ], R10 ;  /* 0x0000000a0cffa9a7 */ /* 0x0011e6000800003f */
[----:B------:R-:W-:-:S06]  /*15740*/  UISETP.NE.AND UP0, UPT, UR7, 0x2, UPT ;  /* 0x000000020700788c */ /* 0x000fcc000bf05270 */
[----:B------:R-:W-:-:S13]  /*15750*/  PLOP3.LUT P1, PT, PT, PT, UP0, 0x80, 0x0 ;  /* 0x000000000000781c */ /* 0x000fda0003f2f008 */
[----:B0-----:R-:W-:Y:S05]  /*15760*/  @P1 BRA `(.L_x_545) ;  /* 0x0000000000041947 */ /* 0x001fea0003800000 */
[----:B------:R-:W-:Y:S01]  /*15770*/  BPT.TRAP 0x1 ;  /* 0x000000040000795c */ /* 0x000fe20000300000 */
.L_x_545:
[----:B------:R-:W-:Y:S05]  /*15780*/  @P0 BRA `(.L_x_546) ;  /* 0x0000000000040947 */ /* 0x000fea0003800000 */
[----:B------:R-:W-:Y:S01]  /*15790*/  BPT.TRAP 0x1 ;  /* 0x000000040000795c */ /* 0x000fe20000300000 */
.L_x_546:
[C-C-:B-1----:R-:W-:Y:S01]  /*157a0*/  IMAD R7, R5.reuse, 0x8000, R14.reuse ;  /* 0x0000800005077824 */ /* 0x142fe200078e020e */
[----:B------:R-:W-:Y:S01]  /*157b0*/  R2UR UR9, R12 ;  /* 0x000000000c0972ca */ /* 0x000fe200000e0000 */
[----:B------:R-:W-:Y:S01]  /*157c0*/  IMAD R14, R5, 0x2000, R14 ;  /* 0x00002000050e7824 */ /* 0x000fe200078e020e */
[----:B------:R-:W-:Y:S01]  /*157d0*/  UIADD3 UR14, UP0, UR24, 0xf0, URZ ;  /* 0x000000f0180e7890 */ /* 0x000fe2000ff1e03f */
[----:B------:R-:W-:Y:S01]  /*157e0*/  VIADD R11, R11, 0xffffffff ;  /* 0xffffffff0b0b7836 */ /* 0x000fe20000000000 */
[----:B------:R-:W-:Y:S01]  /*157f0*/  R2UR UR7, R7 ;  /* 0x00000000070772ca */ /* 0x000fe200000e0000 */
[----:B------:R-:W-:Y:S01]  /*15800*/  UIADD3 UR28, UP1, UR24, 0x1f0, URZ ;  /* 0x000001f0181c7890 */ /* 0x000fe2000ff3e03f */
[----:B------:R-:W-:Y:S01]  /*15810*/  R2UR UR8, R14 ;  /* 0x000000000e0872ca */ /* 0x000fe200000e0000 */
[----:B------:R-:W-:Y:S01]  /*15820*/  UIADD3.X UR15, URZ, UR25, URZ, UP0, !UPT ;  /* 0x000000193f0f7290 */ /* 0x000fe200087fe43f */
[----:B------:R-:W-:Y:S01]  /*15830*/  R2UR UR11, R3 ;  /* 0x00000000030b72ca */ /* 0x000fe200000e0000 */
[----:B------:R-:W-:Y:S01]  /*15840*/  UIADD3.X UR29, URZ, UR25, URZ, UP1, !UPT ;  /* 0x000000193f1d7290 */ /* 0x000fe20008ffe43f */
[----:B------:R-:W-:Y:S01]  /*15850*/  R2UR UR10, R13 ;  /* 0x000000000d0a72ca */ /* 0x000fe200000e0000 */
[----:B------:R-:W-:Y:S01]  /*15860*/  UMOV UR16, 0x0 ;  /* 0x0000000000107882 */ /* 0x000fe20000000000 */
[----:B------:R-:W-:Y:S01]  /*15870*/  R2UR UR12, R9 ;  /* 0x00000000090c72ca */ /* 0x000fe200000e0000 */
[----:B------:R-:W-:Y:S01]  /*15880*/  UMOV UR17, 0x10000000 ;  /* 0x1000000000117882 */ /* 0x000fe20000000000 */
[----:B------:R-:W-:Y:S01]  /*15890*/  R2UR UR20, R2 ;  /* 0x00000000021472ca */ /* 0x000fe200000e0000 */
[----:B------:R-:W-:Y:S01]  /*158a0*/  VIADD R13, R13, 0x20 ;  /* 0x000000200d0d7836 */ /* 0x000fe20000000000 */
[----:B------:R-:W-:Y:S01]  /*158b0*/  ISETP.GT.AND P3, PT, R11, 0x1, PT ;  /* 0x000000010b00780c */ /* 0x000fe20003f64270 */
[----:B------:R-:W-:Y:S01]  /*158c0*/  UIADD3 UR7, UR7, 0x100, URZ ;  /* 0x0000010007077890 */ /* 0x000fe2000fffe03f */
[----:B------:R-:W-:Y:S01]  /*158d0*/  IADD3 R5, R5, 0x1, RZ ;  /* 0x0000000105057810 */ /* 0x000fe20007ffe0ff */
[----:B------:R-:W-:-:S03]  /*158e0*/  UIADD3 UR18, UR8, 0x28100, URZ ;  /* 0x0002810008127890 */ /* 0x000fc6000fffe03f */
[C---:B------:R-:W-:Y:S02]  /*158f0*/  ISETP.NE.AND P1, PT, R5.reuse, 0x5, PT ;  /* 0x000000050500780c */ /* 0x040fe40003f25270 */
[----:B------:R-:W-:Y:S02]  /*15900*/  UMOV UR8, UR7 ;  /* 0x0000000700087c82 */ /* 0x000fe40008000000 */
[----:B------:R0:W-:Y:S01]  /*15910*/  UTMALDG.3D [UR8], [UR14], desc[UR16] ;  /* 0x000010080e0075b4 */ /* 0x0001e20008011000 */
[----:B------:R-:W-:Y:S02]  /*15920*/  SEL R7, RZ, 0x1, P1 ;  /* 0x00000001ff077807 */ /* 0x000fe40000800000 */
[----:B------:R-:W-:Y:S02]  /*15930*/  SEL R5, R5, RZ, P1 ;  /* 0x000000ff05057207 */ /* 0x000fe40000800000 */
[----:B------:R-:W-:Y:S01]  /*15940*/  LOP3.LUT R4, R4, R7, RZ, 0x3c, !PT ;  /* 0x0000000704047212 */ /* 0x000fe200078e3cff */
[----:B0-----:R-:W-:Y:S01]  /*15950*/  UMOV UR8, UR18 ;  /* 0x0000001200087c82 */ /* 0x001fe20008000000 */
[----:B------:R-:W-:-:S02]  /*15960*/  UMOV UR11, UR20 ;  /* 0x00000014000b7c82 */ /* 0x000fc40008000000 */
[----:B------:R0:W-:Y:S02]  /*15970*/  UTMALDG.3D [UR8], [UR28], desc[UR16] ;  /* 0x000010081c0075b4 */ /* 0x0001e40008011000 */
[----:B0-----:R-:W-:Y:S05]  /*15980*/  @P3 BRA `(.L_x_547) ;  /* 0xfffffffc00443947 */ /* 0x001fea000383ffff */
.L_x_543:
[----:B------:R-:W-:Y:S05]  /*15990*/  BSYNC B1 ;  /* 0x0000000000017941 */ /* 0x000fea0003800000 */
.L_x_542:
[----:B------:R-:W2:Y:S01]  /*159a0*/  LDL.LU R14, [R1+0x100] ;  /* 0x00010000010e7983 */ /* 0x000ea20000300800 */
[----:B------:R-:W-:Y:S01]  /*159b0*/  LOP3.LUT P1, RZ, R8, 0xff, RZ, 0xc0, !PT ;  /* 0x000000ff08ff7812 */ /* 0x000fe2000782c0ff */
[----:B------:R-:W-:Y:S01]  /*159c0*/  VIADD R6, R6, UR19 ;  /* 0x0000001306067c36 */ /* 0x000fe20008000000 */
[----:B------:R-:W-:Y:S01]  /*159d0*/  ULDC.64 UR8, c[0x0][0x650] ;  /* 0x0001940000087ab9 */ /* 0x000fe20000000a00 */
[----:B------:R-:W3:Y:S01]  /*159e0*/  LDL.LU R12, [R1+0x104] ;  /* 0x00010400010c7983 */ /* 0x000ee20000300800 */
[----:B------:R-:W-:Y:S01]  /*159f0*/  UISETP.GE.U32.AND UP0, UPT, UR19, 0x5, UPT ;  /* 0x000000051300788c */ /* 0x000fe2000bf06070 */
[----:B------:R-:W-:Y:S01]  /*15a00*/  BSSY B1, `(.L_x_548) ;  /* 0x0000074000017945 */ /* 0x000fe20003800000 */
[----:B------:R-:W-:Y:S01]  /*15a10*/  IMAD.MOV.U32 R9, RZ, RZ, -0x1 ;  /* 0xffffffffff097424 */ /* 0x000fe200078e00ff */
[----:B------:R-:W-:Y:S02]  /*15a20*/  PRMT R4, RZ, 0x7610, R4 ;  /* 0x00007610ff047816 */ /* 0x000fe40000000004 */
[----:B------:R-:W-:-:S02]  /*15a30*/  PRMT R8, RZ, 0x7610, R8 ;  /* 0x00007610ff087816 */ /* 0x000fc40000000008 */
[----:B------:R-:W-:Y:S02]  /*15a40*/  PLOP3.LUT P3, PT, PT, PT, UP0, 0x80, 0x0 ;  /* 0x000000000000781c */ /* 0x000fe40003f6f008 */
[----:B------:R-:W0:Y:S01]  /*15a50*/  @P1 S2R R3, SR_CgaCtaId ;  /* 0x0000000000031919 */ /* 0x000e220000008800 */
[----:B------:R-:W-:-:S04]  /*15a60*/  @P1 MOV R2, 0x400 ;  /* 0x0000040000021802 */ /* 0x000fc80000000f00 */
[----:B0-----:R-:W-:-:S04]  /*15a70*/  @P1 LEA R2, R3, R2, 0x18 ;  /* 0x0000000203021211 */ /* 0x001fc800078ec0ff */
[----:B------:R0:W-:Y:S01]  /*15a80*/  @P1 SYNCS.ARRIVE.TRANS64.A1T0 RZ, [R2+URZ+0x68], RZ ;  /* 0x000068ff02ff19a7 */ /* 0x0001e2000810003f */
[----:B------:R-:W-:Y:S02]  /*15a90*/  ISETP.GT.U32.AND P1, PT, R6, 0x4, PT ;  /* 0x000000040600780c */ /* 0x000fe40003f24070 */
[----:B0-----:R-:W-:-:S04]  /*15aa0*/  MOV R2, UR19 ;  /* 0x0000001300027c02 */ /* 0x001fc80008000f00 */
[----:B------:R-:W-:Y:S01]  /*15ab0*/  ISETP.LT.U32.AND P1, PT, R2, 0x5, P1 ;  /* 0x000000050200780c */ /* 0x000fe20000f21070 */
[----:B------:R-:W-:-:S04]  /*15ac0*/  IMAD.WIDE.U32 R2, R6, -0x33333333, RZ ;  /* 0xcccccccd06027825 */ /* 0x000fc800078e00ff */
[----:B------:R-:W-:Y:S01]  /*15ad0*/  IMAD.MOV.U32 R2, RZ, RZ, -0x1 ;  /* 0xffffffffff027424 */ /* 0x000fe200078e00ff */
[----:B------:R-:W-:Y:S02]  /*15ae0*/  SHF.R.U32.HI R5, RZ, 0x2, R3 ;  /* 0x00000002ff057819 */ /* 0x000fe40000011603 */
[----:B------:R-:W-:-:S03]  /*15af0*/  SEL R3, RZ, 0x1, !P1 ;  /* 0x00000001ff037807 */ /* 0x000fc60004800000 */
[----:B------:R-:W-:Y:S01]  /*15b00*/  IMAD R6, R5, -0x5, R6 ;  /* 0xfffffffb05067824 */ /* 0x000fe200078e0206 */
[----:B------:R-:W-:Y:S01]  /*15b10*/  LOP3.LUT R0, R0, R3, RZ, 0x3c, !PT ;  /* 0x0000000300007212 */ /* 0x000fe200078e3cff */
[----:B------:R-:W-:-:S03]  /*15b20*/  IMAD.MOV.U32 R3, RZ, RZ, -0x1 ;  /* 0xffffffffff037424 */ /* 0x000fc600078e00ff */
[----:B------:R-:W-:Y:S02]  /*15b30*/  @P3 LOP3.LUT R0, R0, 0x1, R5, 0x78, !PT ;  /* 0x0000000100003812 */ /* 0x000fe400078e7805 */
[----:B---3--:R-:W-:-:S04]  /*15b40*/  IADD3 R12, P1, R12, UR22, RZ ;  /* 0x000000160c0c7c10 */ /* 0x008fc8000ff3e0ff */
[----:B--2---:R-:W-:Y:S01]  /*15b50*/  IADD3.X R14, R14, UR13, RZ, P1, !PT ;  /* 0x0000000d0e0e7c10 */ /* 0x004fe20008ffe4ff */
[----:B------:R0:W-:Y:S01]  /*15b60*/  STL [R1+0x104], R12 ;  /* 0x0001040c01007387 */ /* 0x0001e20000100800 */
[----:B------:R-:W-:-:S03]  /*15b70*/  ISETP.GE.U32.AND P1, PT, R12, UR8, PT ;  /* 0x000000080c007c0c */ /* 0x000fc6000bf26070 */
[----:B------:R0:W-:Y:S01]  /*15b80*/  STL [R1+0x100], R14 ;  /* 0x0001000e01007387 */ /* 0x0001e20000100800 */
[----:B------:R-:W-:-:S13]  /*15b90*/  ISETP.GE.U32.AND.EX P1, PT, R14, UR9, PT, P1 ;  /* 0x000000090e007c0c */ /* 0x000fda000bf26110 */
[----:B0-----:R-:W-:Y:S05]  /*15ba0*/  @P1 BRA `(.L_x_549) ;  /* 0x0000000400641947 */ /* 0x001fea0003800000 */
[----:B------:R-:W0:Y:S01]  /*15bb0*/  S2R R7, SR_CTAID.X ;  /* 0x0000000000077919 */ /* 0x000e220000002500 */
[----:B------:R-:W-:Y:S01]  /*15bc0*/  ULDC UR7, c[0x0][0x150] ;  /* 0x0000540000077ab9 */ /* 0x000fe20000000800 */
[----:B------:R-:W1:Y:S01]  /*15bd0*/  LDC R4, c[0x0][0x144] ;  /* 0x00005100ff047b82 */ /* 0x000e620000000800 */
[----:B------:R-:W-:Y:S01]  /*15be0*/  UISETP.NE.AND UP0, UPT, UR46, URZ, UPT ;  /* 0x0000003f2e00728c */ /* 0x000fe2000bf05270 */
[----:B------:R-:W2:Y:S01]  /*15bf0*/  S2R R5, SR_CTAID.Y ;  /* 0x0000000000057919 */ /* 0x000ea20000002600 */
[----:B------:R-:W-:Y:S01]  /*15c00*/  ULDC.64 UR8, c[0x0][0x628] ;  /* 0x00018a0000087ab9 */ /* 0x000fe20000000a00 */
[----:B------:R-:W-:-:S03]  /*15c10*/  ULDC UR10, c[0x0][0x630] ;  /* 0x00018c00000a7ab9 */ /* 0x000fc60000000800 */
[----:B------:R-:W-:Y:S01]  /*15c20*/  PLOP3.LUT P1, PT, PT, PT, UP0, 0x80, 0x0 ;  /* 0x000000000000781c */ /* 0x000fe20003f2f008 */
[----:B------:R-:W3:Y:S01]  /*15c30*/  LDC R10, c[0x0][0x148] ;  /* 0x00005200ff0a7b82 */ /* 0x000ee20000000800 */
[----:B0-----:R-:W-:Y:S02]  /*15c40*/  I2FP.F32.U32 R2, R7 ;  /* 0x0000000700027245 */ /* 0x001fe40000201000 */
[----:B--2---:R-:W-:-:S03]  /*15c50*/  I2FP.F32.U32 R3, R5 ;  /* 0x0000000500037245 */ /* 0x004fc60000201000 */
[----:B------:R-:W-:Y:S01]  /*15c60*/  FMUL R2, R2, UR7 ;  /* 0x0000000702027c20 */ /* 0x000fe20008400000 */
[----:B------:R-:W-:Y:S02]  /*15c70*/  ULDC UR7, c[0x0][0x154] ;  /* 0x0000550000077ab9 */ /* 0x000fe40000000800 */
[----:B------:R-:W-:-:S03]  /*15c80*/  FMUL R9, R3, UR7 ;  /* 0x0000000703097c20 */ /* 0x000fc60008400000 */
[----:B------:R-:W0:Y:S08]  /*15c90*/  F2I.U32.TRUNC.NTZ R2, R2 ;  /* 0x0000000200027305 */ /* 0x000e30000020f000 */
[----:B------:R-:W2:Y:S01]  /*15ca0*/  F2I.U32.TRUNC.NTZ R9, R9 ;  /* 0x0000000900097305 */ /* 0x000ea2000020f000 */
[----:B0-----:R-:W-:Y:S01]  /*15cb0*/  IADD3 R3, -R2, RZ, RZ ;  /* 0x000000ff02037210 */ /* 0x001fe20007ffe1ff */
[----:B------:R-:W-:-:S04]  /*15cc0*/  IMAD.MOV.U32 R2, RZ, RZ, R12 ;  /* 0x000000ffff027224 */ /* 0x000fc800078e000c */
[----:B-1----:R-:W-:Y:S02]  /*15cd0*/  IMAD R7, R4, R3, R7 ;  /* 0x0000000304077224 */ /* 0x002fe400078e0207 */
[----:B--2---:R-:W-:-:S04]  /*15ce0*/  IMAD.MOV R3, RZ, RZ, -R9 ;  /* 0x000000ffff037224 */ /* 0x004fc800078e0a09 */
[----:B---3--:R-:W-:Y:S01]  /*15cf0*/  @P1 IMAD R7, R10, R3, R5 ;  /* 0x000000030a071224 */ /* 0x008fe200078e0205 */
[----:B------:R-:W-:Y:S01]  /*15d00*/  ISETP.NE.U32.AND P1, PT, RZ, UR8, PT ;  /* 0x00000008ff007c0c */ /* 0x000fe2000bf25070 */
[----:B------:R-:W-:-:S03]  /*15d10*/  IMAD.MOV.U32 R3, RZ, RZ, R14 ;  /* 0x000000ffff037224 */ /* 0x000fc600078e000e */
[----:B------:R-:W-:-:S13]  /*15d20*/  ISETP.NE.AND.EX P1, PT, RZ, UR9, PT, P1 ;  /* 0x00000009ff007c0c */ /* 0x000fda000bf25310 */
[----:B------:R-:W-:Y:S05]  /*15d30*/  @!P1 BRA `(.L_x_550) ;  /* 0x0000000000289947 */ /* 0x000fea0003800000 */
[----:B------:R-:W-:Y:S02]  /*15d40*/  ULDC UR7, c[0x0][0x634] ;  /* 0x00018d0000077ab9 */ /* 0x000fe40000000800 */
[----:B------:R-:W-:-:S04]  /*15d50*/  IADD3 R3, P1, R12, UR7, RZ ;  /* 0x000000070c037c10 */ /* 0x000fc8000ff3e0ff */
[----:B------:R-:W-:-:S05]  /*15d60*/  IADD3.X R9, RZ, R14, RZ, P1, !PT ;  /* 0x0000000eff097210 */ /* 0x000fca0000ffe4ff */
[----:B------:R-:W-:-:S04]  /*15d70*/  IMAD.WIDE.U32 R4, R9, UR8, RZ ;  /* 0x0000000809047c25 */ /* 0x000fc8000f8e00ff */
[----:B------:R-:W-:-:S04]  /*15d80*/  IMAD.WIDE.U32 R4, P1, R3, UR9, R4 ;  /* 0x0000000903047c25 */ /* 0x000fc8000f820004 */
[----:B------:R-:W-:-:S04]  /*15d90*/  IMAD.WIDE.U32 R2, R3, UR8, RZ ;  /* 0x0000000803027c25 */ /* 0x000fc8000f8e00ff */
[----:B------:R-:W-:Y:S01]  /*15da0*/  IMAD.MOV.U32 R2, RZ, RZ, R5 ;  /* 0x000000ffff027224 */ /* 0x000fe200078e0005 */
[----:B------:R-:W-:Y:S01]  /*15db0*/  IADD3 RZ, P3, R3, R4, RZ ;  /* 0x0000000403ff7210 */ /* 0x000fe20007f7e0ff */
[----:B------:R-:W-:-:S04]  /*15dc0*/  IMAD.X R3, RZ, RZ, RZ, P1 ;  /* 0x000000ffff037224 */ /* 0x000fc800008e06ff */
[----:B------:R-:W-:-:S08]  /*15dd0*/  IMAD.WIDE.U32.X R2, R9, UR9, R2, P3 ;  /* 0x0000000909027c25 */ /* 0x000fd000098e0402 */
.L_x_550:
[--C-:B------:R-:W-:Y:S01]  /*15de0*/  SHF.R.U64 R9, R2, UR10, R3.reuse ;  /* 0x0000000a02097c19 */ /* 0x100fe20008001203 */
[----:B------:R-:W-:Y:S01]  /*15df0*/  ULDC.64 UR8, c[0x0][0x620] ;  /* 0x0001880000087ab9 */ /* 0x000fe20000000a00 */
[----:B------:R-:W-:Y:S01]  /*15e00*/  SHF.R.U32.HI R2, RZ, UR10, R3 ;  /* 0x0000000aff027c19 */ /* 0x000fe20008011603 */
[----:B------:R-:W-:Y:S01]  /*15e10*/  IMAD.MOV.U32 R3, RZ, RZ, R14 ;  /* 0x000000ffff037224 */ /* 0x000fe200078e000e */
[----:B------:R-:W-:Y:S01]  /*15e20*/  IADD3 R11, P1, RZ, -R9, RZ ;  /* 0x80000009ff0b7210 */ /* 0x000fe20007f3e0ff */
[----:B------:R-:W-:-:S04]  /*15e30*/  ULDC UR7, c[0x0][0x618] ;  /* 0x0001860000077ab9 */ /* 0x000fc80000000800 */
[----:B------:R-:W-:-:S04]  /*15e40*/  IMAD.X R2, RZ, RZ, ~R2, P1 ;  /* 0x000000ffff027224 */ /* 0x000fc800008e0e02 */
[----:B------:R-:W-:-:S04]  /*15e50*/  IMAD R2, R2, UR8, RZ ;  /* 0x0000000802027c24 */ /* 0x000fc8000f8e02ff */
[----:B------:R-:W-:Y:S01]  /*15e60*/  IMAD R5, R11, UR9, R2 ;  /* 0x000000090b057c24 */ /* 0x000fe2000f8e0202 */
[----:B------:R-:W-:-:S05]  /*15e70*/  MOV R2, R12 ;  /* 0x0000000c00027202 */ /* 0x000fca0000000f00 */
[----:B------:R-:W-:Y:S01]  /*15e80*/  IMAD.WIDE.U32 R2, R11, UR8, R2 ;  /* 0x000000080b027c25 */ /* 0x000fe2000f8e0002 */
[----:B------:R-:W-:Y:S02]  /*15e90*/  ULDC.64 UR8, c[0x0][0x640] ;  /* 0x0001900000087ab9 */ /* 0x000fe40000000a00 */
[----:B------:R-:W-:Y:S01]  /*15ea0*/  ISETP.NE.U32.AND P1, PT, RZ, UR8, PT ;  /* 0x00000008ff007c0c */ /* 0x000fe2000bf25070 */
[----:B------:R-:W-:-:S03]  /*15eb0*/  IMAD.IADD R3, R3, 0x1, R5 ;  /* 0x0000000103037824 */ /* 0x000fc600078e0205 */
[----:B------:R-:W-:Y:S02]  /*15ec0*/  ISETP.NE.AND.EX P1, PT, RZ, UR9, PT, P1 ;  /* 0x00000009ff007c0c */ /* 0x000fe4000bf25310 */
[--C-:B------:R-:W-:Y:S02]  /*15ed0*/  SHF.R.U64 R10, R2, UR7, R3.reuse ;  /* 0x00000007020a7c19 */ /* 0x100fe40008001203 */
[----:B------:R-:W-:Y:S01]  /*15ee0*/  SHF.R.U32.HI R3, RZ, UR7, R3 ;  /* 0x00000007ff037c19 */ /* 0x000fe20008011603 */
[----:B------:R-:W-:-:S03]  /*15ef0*/  ULDC UR7, c[0x0][0x608] ;  /* 0x0001820000077ab9 */ /* 0x000fc60000000800 */
[--C-:B------:R-:W-:Y:S02]  /*15f00*/  SHF.R.U64 R12, R10, UR7, R3.reuse ;  /* 0x000000070a0c7c19 */ /* 0x100fe40008001203 */
[----:B------:R-:W-:Y:S01]  /*15f10*/  SHF.R.U32.HI R3, RZ, UR7, R3 ;  /* 0x00000007ff037c19 */ /* 0x000fe20008011603 */
[----:B------:R-:W-:-:S03]  /*15f20*/  ULDC UR7, c[0x0][0x658] ;  /* 0x0001960000077ab9 */ /* 0x000fc60000000800 */
[--C-:B------:R-:W-:Y:S02]  /*15f30*/  SHF.R.U64 R11, R12, UR7, R3.reuse ;  /* 0x000000070c0b7c19 */ /* 0x100fe40008001203 */
[----:B------:R-:W-:-:S03]  /*15f40*/  SHF.R.U32.HI R13, RZ, UR7, R3 ;  /* 0x00000007ff0d7c19 */ /* 0x000fc60008011603 */
[----:B------:R-:W-:Y:S01]  /*15f50*/  IMAD.MOV.U32 R2, RZ, RZ, R11 ;  /* 0x000000ffff027224 */ /* 0x000fe200078e000b */
[----:B------:R-:W-:Y:S01]  /*15f60*/  MOV R3, R13 ;  /* 0x0000000d00037202 */ /* 0x000fe20000000f00 */
[----:B------:R-:W-:Y:S06]  /*15f70*/  @!P1 BRA `(.L_x_551) ;  /* 0x0000000000289947 */ /* 0x000fec0003800000 */
[----:B------:R-:W-:Y:S02]  /*15f80*/  ULDC UR7, c[0x0][0x64c] ;  /* 0x0001930000077ab9 */ /* 0x000fe40000000800 */
[----:B------:R-:W-:-:S05]  /*15f90*/  IADD3 R3, P1, R11, UR7, RZ ;  /* 0x000000070b037c10 */ /* 0x000fca000ff3e0ff */
[----:B------:R-:W-:-:S04]  /*15fa0*/  IMAD.X R13, RZ, RZ, R13, P1 ;  /* 0x000000ffff0d7224 */ /* 0x000fc800008e060d */
[----:B------:R-:W-:-:S04]  /*15fb0*/  IMAD.WIDE.U32 R4, R13, UR8, RZ ;  /* 0x000000080d047c25 */ /* 0x000fc8000f8e00ff */
[----:B------:R-:W-:-:S04]  /*15fc0*/  IMAD.WIDE.U32 R4, P1, R3, UR9, R4 ;  /* 0x0000000903047c25 */ /* 0x000fc8000f820004 */
[----:B------:R-:W-:-:S04]  /*15fd0*/  IMAD.WIDE.U32 R2, R3, UR8, RZ ;  /* 0x0000000803027c25 */ /* 0x000fc8000f8e00ff */
[----:B------:R-:W-:Y:S01]  /*15fe0*/  IMAD.MOV.U32 R2, RZ, RZ, R5 ;  /* 0x000000ffff027224 */ /* 0x000fe200078e0005 */
[----:B------:R-:W-:Y:S01]  /*15ff0*/  IADD3 RZ, P3, R3, R4, RZ ;  /* 0x0000000403ff7210 */ /* 0x000fe20007f7e0ff */
[----:B------:R-:W-:-:S04]  /*16000*/  IMAD.X R3, RZ, RZ, RZ, P1 ;  /* 0x000000ffff037224 */ /* 0x000fc800008e06ff */
[----:B------:R-:W-:-:S08]  /*16010*/  IMAD.WIDE.U32.X R2, R13, UR9, R2, P3 ;  /* 0x000000090d027c25 */ /* 0x000fd000098e0402 */
.L_x_551:
[----:B------:R-:W-:Y:S01]  /*16020*/  ULDC UR7, c[0x0][0x648] ;  /* 0x0001920000077ab9 */ /* 0x000fe20000000800 */
[----:B------:R-:W-:Y:S01]  /*16030*/  LOP3.LUT R12, R12, UR6, RZ, 0xc0, !PT ;  /* 0x000000060c0c7c12 */ /* 0x000fe2000f8ec0ff */
[----:B------:R-:W-:Y:S01]  /*16040*/  UISETP.NE.AND UP0, UPT, UR46, URZ, UPT ;  /* 0x0000003f2e00728c */ /* 0x000fe2000bf05270 */
[----:B------:R-:W-:Y:S01]  /*16050*/  SHF.R.U64 R3, R2, UR7, R3 ;  /* 0x0000000702037c19 */ /* 0x000fe20008001203 */
[----:B------:R-:W-:Y:S01]  /*16060*/  ULDC UR7, c[0x0][0x638] ;  /* 0x00018e0000077ab9 */ /* 0x000fe20000000800 */
[----:B------:R-:W-:Y:S02]  /*16070*/  LOP3.LUT R4, R10, UR4, RZ, 0xc0, !PT ;  /* 0x000000040a047c12 */ /* 0x000fe4000f8ec0ff */
[C---:B------:R-:W-:Y:S01]  /*16080*/  IADD3 R2, -R3.reuse, RZ, RZ ;  /* 0x000000ff03027210 */ /* 0x040fe20007ffe1ff */
[----:B------:R-:W-:Y:S01]  /*16090*/  IMAD R12, R3, UR5, R12 ;  /* 0x00000005030c7c24 */ /* 0x000fe2000f8e020c */
[----:B------:R-:W-:Y:S02]  /*160a0*/  PLOP3.LUT P1, PT, PT, PT, UP0, 0x40, 0x0 ;  /* 0x000000000000781c */ /* 0x000fe40003f2e808 */
[----:B------:R-:W-:Y:S01]  /*160b0*/  PLOP3.LUT P3, PT, PT, PT, UP0, 0x40, 0x0 ;  /* 0x000000000000781c */ /* 0x000fe20003f6e808 */
[----:B------:R-:W-:Y:S01]  /*160c0*/  IMAD R11, R2, UR7, R11 ;  /* 0x00000007020b7c24 */ /* 0x000fe2000f8e020b */
[----:B------:R-:W-:-:S02]  /*160d0*/  ULDC UR7, c[0x0][0x610] ;  /* 0x0001840000077ab9 */ /* 0x000fc40000000800 */
[----:B------:R-:W-:Y:S01]  /*160e0*/  IMAD R7, R12, UR7, R7 ;  /* 0x000000070c077c24 */ /* 0x000fe2000f8e0207 */
[----:B------:R-:W-:Y:S02]  /*160f0*/  ULDC UR7, c[0x0][0x600] ;  /* 0x0001800000077ab9 */ /* 0x000fe40000000800 */
[----:B------:R-:W-:-:S05]  /*16100*/  IMAD R4, R11, UR7, R4 ;  /* 0x000000070b047c24 */ /* 0x000fca000f8e0204 */
[----:B------:R-:W-:Y:S02]  /*16110*/  SEL R2, R4, R7, P1 ;  /* 0x0000000704027207 */ /* 0x000fe40000800000 */
[----:B------:R-:W-:Y:S01]  /*16120*/  SEL R3, R7, R4, P3 ;  /* 0x0000000407037207 */ /* 0x000fe20001800000 */
[----:B------:R-:W-:-:S07]  /*16130*/  IMAD.MOV.U32 R4, RZ, RZ, 0x1 ;  /* 0x00000001ff047424 */ /* 0x000fce00078e00ff */
.L_x_549:
[----:B------:R-:W-:Y:S05]  /*16140*/  BSYNC B1 ;  /* 0x0000000000017941 */ /* 0x000fea0003800000 */
.L_x_548:
[----:B------:R-:W-:-:S13]  /*16150*/  LOP3.LUT P1, RZ, R4, 0xff, RZ, 0xc0, !PT ;  /* 0x000000ff04ff7812 */ /* 0x000fda000782c0ff */
[----:B------:R-:W-:Y:S05]  /*16160*/  @P1 BRA `(.L_x_552) ;  /* 0xfffffff400181947 */ /* 0x000fea000383ffff */
[----:B------:R-:W-:Y:S05]  /*16170*/  BSYNC B0 ;  /* 0x0000000000007941 */ /* 0x000fea0003800000 */
.L_x_540:
[----:B------:R-:W-:-:S03]  /*16180*/  UMOV UR7, 0xffffffff ;  /* 0xffffffff00077882 */ /* 0x000fc60000000000 */
[----:B------:R-:W-:Y:S05]  /*16190*/  BRA.DIV UR7, `(.L_x_553) ;  /* 0x0000000607407947 */ /* 0x000fea000b800000 */
[----:B------:R-:W-:-:S13]  /*161a0*/  ELECT P6, URZ, PT ;  /* 0x00000000003f782f */ /* 0x000fda00038c0000 */
.L_x_568:
[----:B------:R-:W-:Y:S04]  /*161b0*/  BSSY B0, `(.L_x_554) ;  /* 0x0000035000007945 */ /* 0x000fe80003800000 */
[----:B------:R-:W-:Y:S05]  /*161c0*/  @!P6 BRA `(.L_x_555) ;  /* 0x0000000000cce947 */ /* 0x000fea0003800000 */
[----:B------:R-:W-:-:S04]  /*161d0*/  ULOP3.LUT UR7, UR40, 0x2, URZ, 0xfc, !UPT ;  /* 0x0000000228077892 */ /* 0x000fc8000f8efc3f */
[----:B------:R-:W-:-:S06]  /*161e0*/  UISETP.NE.AND UP0, UPT, UR7, 0x3, UPT ;  /* 0x000000030700788c */ /* 0x000fcc000bf05270 */
[----:B------:R-:W-:-:S13]  /*161f0*/  PLOP3.LUT P0, PT, PT, PT, UP0, 0x80, 0x0 ;  /* 0x000000000000781c */ /* 0x000fda0003f0f008 */
[----:B------:R-:W-:Y:S05]  /*16200*/  @!P0 BRA `(.L_x_556) ;  /* 0x0000000000048947 */ /* 0x000fea0003800000 */
[----:B------:R-:W-:Y:S01]  /*16210*/  BPT.TRAP 0x1 ;  /* 0x000000040000795c */ /* 0x000fe20000300000 */
.L_x_556:
[----:B------:R-:W0:Y:S01]  /*16220*/  S2R R3, SR_CgaCtaId ;  /* 0x0000000000037919 */ /* 0x000e220000008800 */
[----:B------:R-:W-:-:S04]  /*16230*/  MOV R2, 0x400 ;  /* 0x0000040000027802 */ /* 0x000fc80000000f00 */
[----:B0-----:R-:W-:Y:S02]  /*16240*/  LEA R3, R3, R2, 0x18 ;  /* 0x0000000203037211 */ /* 0x001fe400078ec0ff */
[----:B------:R-:W-:-:S03]  /*16250*/  SHF.L.U32 R2, R0, 0x1f, RZ ;  /* 0x0000001f00027819 */ /* 0x000fc600000006ff */
[----:B------:R-:W-:-:S04]  /*16260*/  VIADD R3, R3, 0x28 ;  /* 0x0000002803037836 */ /* 0x000fc80000000000 */
[----:B------:R-:W-:-:S04]  /*16270*/  IMAD R5, R6, 0x8, R3 ;  /* 0x0000000806057824 */ /* 0x000fc800078e0203 */
[----:B------:R-:W0:Y:S02]  /*16280*/  SYNCS.PHASECHK.TRANS64.TRYWAIT P0, [R5+URZ], R2 ;  /* 0x00000002050075a7 */ /* 0x000e24000800017f */
[----:B0-----:R-:W-:Y:S05]  /*16290*/  @!P0 BRA `(.L_x_557) ;  /* 0x0000000400208947 */ /* 0x001fea0003800000 */
.L_x_569:
[----:B------:R-:W-:-:S04]  /*162a0*/  IADD3 R6, R6, 0x1, RZ ;  /* 0x0000000106067810 */ /* 0x000fc80007ffe0ff */
[----:B------:R-:W-:-:S04]  /*162b0*/  ISETP.NE.AND P0, PT, R6, 0x5, PT ;  /* 0x000000050600780c */ /* 0x000fc80003f05270 */
[----:B0-----:R-:W-:Y:S02]  /*162c0*/  SEL R5, RZ, 0x1, P0 ;  /* 0x00000001ff057807 */ /* 0x001fe40000000000 */
[----:B------:R-:W-:Y:S02]  /*162d0*/  SEL R6, R6, RZ, P0 ;  /* 0x000000ff06067207 */ /* 0x000fe40000000000 */
[----:B------:R-:W-:-:S03]  /*162e0*/  LOP3.LUT R5, R0, R5, RZ, 0x3c, !PT ;  /* 0x0000000500057212 */ /* 0x000fc600078e3cff */
[----:B------:R-:W-:Y:S01]  /*162f0*/  IMAD R7, R6, 0x8, R3 ;  /* 0x0000000806077824 */ /* 0x000fe200078e0203 */
[----:B------:R-:W-:-:S04]  /*16300*/  SHF.L.U32 R0, R5, 0x1f, RZ ;  /* 0x0000001f05007819 */ /* 0x000fc800000006ff */
[----:B------:R-:W0:Y:S02]  /*16310*/  SYNCS.PHASECHK.TRANS64.TRYWAIT P0, [R7+URZ], R0 ;  /* 0x00000000070075a7 */ /* 0x000e24000800017f */
[----:B0-----:R-:W-:Y:S05]  /*16320*/  @!P0 BRA `(.L_x_558) ;  /* 0x0000000400108947 */ /* 0x001fea0003800000 */
.L_x_570:
[----:B0-----:R-:W-:-:S05]  /*16330*/  VIADD R0, R6, 0x1 ;  /* 0x0000000106007836 */ /* 0x001fca0000000000 */
[----:B------:R-:W-:-:S04]  /*16340*/  ISETP.NE.AND P0, PT, R0, 0x5, PT ;  /* 0x000000050000780c */ /* 0x000fc80003f05270 */
[----:B------:R-:W-:Y:S02]  /*16350*/  SEL R2, RZ, 0x1, P0 ;  /* 0x00000001ff027807 */ /* 0x000fe40000000000 */
[----:B------:R-:W-:Y:S02]  /*16360*/  SEL R4, R0, RZ, P0 ;  /* 0x000000ff00047207 */ /* 0x000fe40000000000 */
[----:B------:R-:W-:-:S03]  /*16370*/  LOP3.LUT R5, R5, R2, RZ, 0x3c, !PT ;  /* 0x0000000205057212 */ /* 0x000fc600078e3cff */
[----:B------:R-:W-:Y:S01]  /*16380*/  IMAD R7, R4, 0x8, R3 ;  /* 0x0000000804077824 */ /* 0x000fe200078e0203 */
[----:B------:R-:W-:-:S04]  /*16390*/  SHF.L.U32 R0, R5, 0x1f, RZ ;  /* 0x0000001f05007819 */ /* 0x000fc800000006ff */
[----:B------:R-:W0:Y:S02]  /*163a0*/  SYNCS.PHASECHK.TRANS64.TRYWAIT P0, [R7+URZ], R0 ;  /* 0x00000000070075a7 */ /* 0x000e24000800017f */
[----:B0-----:R-:W-:Y:S05]  /*163b0*/  @!P0 BRA `(.L_x_559) ;  /* 0x0000000400008947 */ /* 0x001fea0003800000 */
.L_x_571:
[----:B0-----:R-:W-:-:S04]  /*163c0*/  IADD3 R0, R4, 0x1, RZ ;  /* 0x0000000104007810 */ /* 0x001fc80007ffe0ff */
        /* <DEDUP_REMOVED lines=8> */
.L_x_572:
[----:B0-----:R-:W-:-:S05]  /*16450*/  VIADD R0, R4, 0x1 ;  /* 0x0000000104007836 */ /* 0x001fca0000000000 */
[----:B------:R-:W-:-:S04]  /*16460*/  ISETP.NE.AND P0, PT, R0, 0x5, PT ;  /* 0x000000050000780c */ /* 0x000fc80003f05270 */
[----:B------:R-:W-:Y:S02]  /*16470*/  SEL R2, RZ, 0x1, P0 ;  /* 0x00000001ff027807 */ /* 0x000fe40000000000 */
[----:B------:R-:W-:Y:S02]  /*16480*/  SEL R0, R0, RZ, P0 ;  /* 0x000000ff00007207 */ /* 0x000fe40000000000 */
[----:B------:R-:W-:-:S03]  /*16490*/  LOP3.LUT R2, R5, R2, RZ, 0x3c, !PT ;  /* 0x0000000205027212 */ /* 0x000fc600078e3cff */
[----:B------:R-:W-:Y:S01]  /*164a0*/  IMAD R3, R0, 0x8, R3 ;  /* 0x0000000800037824 */ /* 0x000fe200078e0203 */
[----:B------:R-:W-:-:S07]  /*164b0*/  SHF.L.U32 R0, R2, 0x1f, RZ ;  /* 0x0000001f02007819 */ /* 0x000fce00000006ff */
.L_x_561:
[----:B0-----:R0:W1:Y:S02]  /*164c0*/  SYNCS.PHASECHK.TRANS64.TRYWAIT P0, [R3+URZ], R0 ;  /* 0x00000000030075a7 */ /* 0x001064000800017f */
[----:B-1----:R-:W-:Y:S05]  /*164d0*/  @!P0 NANOSLEEP.SYNCS 0x989680 ;  /* 0x009896800000895d */ /* 0x002fea0003900000 */
[----:B------:R-:W1:Y:S02]  /*164e0*/  @!P0 SYNCS.PHASECHK.TRANS64 P0, [R3+URZ], R0 ;  /* 0x00000000030085a7 */ /* 0x000e64000800007f */
[----:B-1----:R-:W-:Y:S05]  /*164f0*/  @!P0 BRA `(.L_x_561) ;  /* 0xfffffffc00f08947 */ /* 0x002fea000383ffff */
.L_x_555:
[----:B------:R-:W-:Y:S05]  /*16500*/  BSYNC B0 ;  /* 0x0000000000007941 */ /* 0x000fea0003800000 */
.L_x_554:
[----:B------:R-:W-:Y:S05]  /*16510*/  EXIT ;  /* 0x000000000000794d */ /* 0x000fea0003800000 */
.L_x_17:
[----:B-1----:R1:W4:Y:S02]  /*16520*/  SYNCS.PHASECHK.TRANS64.TRYWAIT P1, [R3+URZ], R0 ;  /* 0x00000000030075a7 */ /* 0x002324000802017f */
[----:B----4-:R-:W-:Y:S05]  /*16530*/  @!P1 NANOSLEEP.SYNCS 0x989680 ;  /* 0x009896800000995d */ /* 0x010fea0003900000 */
[----:B------:R-:W4:Y:S02]  /*16540*/  @!P1 SYNCS.PHASECHK.TRANS64 P1, [R3+URZ], R0 ;  /* 0x00000000030095a7 */ /* 0x000f24000802007f */
[----:B----4-:R-:W-:Y:S05]  /*16550*/  @!P1 BRA `(.L_x_17) ;  /* 0xfffffffc00f09947 */ /* 0x010fea000383ffff */
[----:B------:R-:W-:Y:S05]  /*16560*/  BRA `(.L_x_16) ;  /* 0xfffffeac00b47947 */ /* 0x000fea000383ffff */
.L_x_22:
[----:B-1----:R-:W-:-:S04]  /*16570*/  MOV R6, UR8 ;  /* 0x0000000800067c02 */ /* 0x002fc80008000f00 */
[----:B------:R1:W2:Y:S03]  /*16580*/  SYNCS.PHASECHK.TRANS64.TRYWAIT P1, [R6+URZ], R4 ;  /* 0x00000004060075a7 */ /* 0x0002a6000802017f */
[----:B--2---:R-:W-:Y:S05]  /*16590*/  @!P1 NANOSLEEP.SYNCS 0x989680 ;  /* 0x009896800000995d */ /* 0x004fea0003900000 */
[----:B------:R-:W2:Y:S02]  /*165a0*/  @!P1 SYNCS.PHASECHK.TRANS64 P1, [R6+URZ], R4 ;  /* 0x00000004060095a7 */ /* 0x000ea4000802007f */
[----:B--2---:R-:W-:Y:S05]  /*165b0*/  @!P1 BRA `(.L_x_22) ;  /* 0xfffffffc00ec9947 */ /* 0x004fea000383ffff */
[----:B------:R-:W-:Y:S05]  /*165c0*/  BRA `(.L_x_21) ;  /* 0xfffffebc00fc7947 */ /* 0x000fea000383ffff */
.L_x_541:
[----:B------:R-:W-:Y:S01]  /*165d0*/  BSSY B1, `(.L_x_562) ;  /* 0x0000006000017945 */ /* 0x000fe20003800000 */
[----:B------:R-:W-:-:S07]  /*165e0*/  IMAD.MOV.U32 R15, RZ, RZ, -0x1 ;  /* 0xffffffffff0f7424 */ /* 0x000fce00078e00ff */
[----:B------:R-:W-:Y:S05]  /*165f0*/  WARPSYNC.COLLECTIVE R15, `(.L_x_563) ;  /* 0x000000000f0c7348 */ /* 0x000fea0003c00000 */
[----:B------:R-:W-:Y:S02]  /*16600*/  ELECT P6, UR62, PT ;  /* 0x00000000003e782f */ /* 0x000fe400038c0000 */
[----:B------:R-:W-:Y:S01]  /*16610*/  MOV R14, UR62 ;  /* 0x0000003e000e7c02 */ /* 0x000fe20008000f00 */
[----:B------:R-:W-:Y:S10]  /*16620*/  ENDCOLLECTIVE ;  /* 0x000000000000791b */ /* 0x000ff40003800000 */
.L_x_563:
[----:B------:R-:W-:Y:S05]  /*16630*/  BSYNC B1 ;  /* 0x0000000000017941 */ /* 0x000fea0003800000 */
.L_x_562:
[----:B------:R-:W-:Y:S05]  /*16640*/  BRA `(.L_x_564) ;  /* 0xffffffec00ec7947 */ /* 0x000fea000383ffff */
.L_x_544:
[----:B-1----:R1:W2:Y:S02]  /*16650*/  SYNCS.PHASECHK.TRANS64.TRYWAIT P1, [R12+URZ+0x28], R7 ;  /* 0x000028070c0075a7 */ /* 0x0022a4000802017f */
[----:B--2---:R-:W-:Y:S05]  /*16660*/  @!P1 NANOSLEEP.SYNCS 0x989680 ;  /* 0x009896800000995d */ /* 0x004fea0003900000 */
[----:B------:R-:W2:Y:S02]  /*16670*/  @!P1 SYNCS.PHASECHK.TRANS64 P1, [R12+URZ+0x28], R7 ;  /* 0x000028070c0095a7 */ /* 0x000ea4000802007f */
[----:B--2---:R-:W-:Y:S05]  /*16680*/  @!P1 BRA `(.L_x_544) ;  /* 0xfffffffc00f09947 */ /* 0x004fea000383ffff */
[----:B------:R-:W-:Y:S05]  /*16690*/  BRA `(.L_x_565) ;  /* 0xfffffff000207947 */ /* 0x000fea000383ffff */
.L_x_553:
[----:B------:R-:W-:Y:S01]  /*166a0*/  BSSY B0, `(.L_x_566) ;  /* 0x0000006000007945 */ /* 0x000fe20003800000 */
[----:B------:R-:W-:-:S07]  /*166b0*/  IMAD.MOV.U32 R15, RZ, RZ, -0x1 ;  /* 0xffffffffff0f7424 */ /* 0x000fce00078e00ff */
[----:B------:R-:W-:Y:S05]  /*166c0*/  WARPSYNC.COLLECTIVE R15, `(.L_x_567) ;  /* 0x000000000f0c7348 */ /* 0x000fea0003c00000 */
[----:B------:R-:W-:Y:S02]  /*166d0*/  ELECT P6, UR62, PT ;  /* 0x00000000003e782f */ /* 0x000fe400038c0000 */
[----:B------:R-:W-:Y:S01]  /*166e0*/  MOV R14, UR62 ;  /* 0x0000003e000e7c02 */ /* 0x000fe20008000f00 */
[----:B------:R-:W-:Y:S10]  /*166f0*/  ENDCOLLECTIVE ;  /* 0x000000000000791b */ /* 0x000ff40003800000 */
.L_x_567:
[----:B------:R-:W-:Y:S05]  /*16700*/  BSYNC B0 ;  /* 0x0000000000007941 */ /* 0x000fea0003800000 */
.L_x_566:
[----:B------:R-:W-:Y:S05]  /*16710*/  BRA `(.L_x_568) ;  /* 0xfffffff800a47947 */ /* 0x000fea000383ffff */
.L_x_557:
[----:B0-----:R0:W1:Y:S02]  /*16720*/  SYNCS.PHASECHK.TRANS64.TRYWAIT P0, [R5+URZ], R2 ;  /* 0x00000002050075a7 */ /* 0x001064000800017f */
[----:B-1----:R-:W-:Y:S05]  /*16730*/  @!P0 NANOSLEEP.SYNCS 0x989680 ;  /* 0x009896800000895d */ /* 0x002fea0003900000 */
[----:B------:R-:W1:Y:S02]  /*16740*/  @!P0 SYNCS.PHASECHK.TRANS64 P0, [R5+URZ], R2 ;  /* 0x00000002050085a7 */ /* 0x000e64000800007f */
[----:B-1----:R-:W-:Y:S05]  /*16750*/  @!P0 BRA `(.L_x_557) ;  /* 0xfffffffc00f08947 */ /* 0x002fea000383ffff */
[----:B------:R-:W-:Y:S05]  /*16760*/  BRA `(.L_x_569) ;  /* 0xfffffff800cc7947 */ /* 0x000fea000383ffff */
.L_x_558:
[----:B0-----:R0:W1:Y:S02]  /*16770*/  SYNCS.PHASECHK.TRANS64.TRYWAIT P0, [R7+URZ], R0 ;  /* 0x00000000070075a7 */ /* 0x001064000800017f */
[----:B-1----:R-:W-:Y:S05]  /*16780*/  @!P0 NANOSLEEP.SYNCS 0x989680 ;  /* 0x009896800000895d */ /* 0x002fea0003900000 */
[----:B------:R-:W1:Y:S02]  /*16790*/  @!P0 SYNCS.PHASECHK.TRANS64 P0, [R7+URZ], R0 ;  /* 0x00000000070085a7 */ /* 0x000e64000800007f */
[----:B-1----:R-:W-:Y:S05]  /*167a0*/  @!P0 BRA `(.L_x_558) ;  /* 0xfffffffc00f08947 */ /* 0x002fea000383ffff */
[----:B------:R-:W-:Y:S05]  /*167b0*/  BRA `(.L_x_570) ;  /* 0xfffffff800dc7947 */ /* 0x000fea000383ffff */
.L_x_559:
[----:B0-----:R0:W1:Y:S02]  /*167c0*/  SYNCS.PHASECHK.TRANS64.TRYWAIT P0, [R7+URZ], R0 ;  /* 0x00000000070075a7 */ /* 0x001064000800017f */
[----:B-1----:R-:W-:Y:S05]  /*167d0*/  @!P0 NANOSLEEP.SYNCS 0x989680 ;  /* 0x009896800000895d */ /* 0x002fea0003900000 */
[----:B------:R-:W1:Y:S02]  /*167e0*/  @!P0 SYNCS.PHASECHK.TRANS64 P0, [R7+URZ], R0 ;  /* 0x00000000070085a7 */ /* 0x000e64000800007f */
[----:B-1----:R-:W-:Y:S05]  /*167f0*/  @!P0 BRA `(.L_x_559) ;  /* 0xfffffffc00f08947 */ /* 0x002fea000383ffff */
[----:B------:R-:W-:Y:S05]  /*16800*/  BRA `(.L_x_571) ;  /* 0xfffffff800ec7947 */ /* 0x000fea000383ffff */
.L_x_560:
[----:B0-----:R0:W1:Y:S02]  /*16810*/  SYNCS.PHASECHK.TRANS64.TRYWAIT P0, [R7+URZ], R0 ;  /* 0x00000000070075a7 */ /* 0x001064000800017f */
[----:B-1----:R-:W-:Y:S05]  /*16820*/  @!P0 NANOSLEEP.SYNCS 0x989680 ;  /* 0x009896800000895d */ /* 0x002fea0003900000 */
[----:B------:R-:W1:Y:S02]  /*16830*/  @!P0 SYNCS.PHASECHK.TRANS64 P0, [R7+URZ], R0 ;  /* 0x00000000070085a7 */ /* 0x000e64000800007f */
[----:B-1----:R-:W-:Y:S05]  /*16840*/  @!P0 BRA `(.L_x_560) ;  /* 0xfffffffc00f08947 */ /* 0x002fea000383ffff */
[----:B------:R-:W-:Y:S05]  /*16850*/  BRA `(.L_x_572) ;  /* 0xfffffff800fc7947 */ /* 0x000fea000383ffff */
.L_x_573:
[----:B------:R-:W-:-:S00]  /*16860*/  BRA `(.L_x_573) ;  /* 0xfffffffc00fc7947 */ /* 0x000fc0000383ffff */
[----:B------:R-:W-:-:S00]  /*16870*/  NOP ;  /* 0x0000000000007918 */ /* 0x000fc00000000000 */
        /* <DEDUP_REMOVED lines=8> */
.L_x_574:


//--------------------- .nv.global.init           --------------------------
	.section	.nv.global.init,"aw",@progbits
.nv.global.init:
	.type		$str$22,@object
	.size		$str$22,($str$23 - $str$22)
$str$22:
        /*0000*/ 	.byte	0x6b, 0x5f, 0x74, 0x69, 0x6c, 0x65, 0x5f, 0x63, 0x6f, 0x75, 0x6e, 0x74, 0x20, 0x3e, 0x3d, 0x20
        /*0010*/ 	.byte	0x31, 0x00
	.type		$str$23,@object
	.size		$str$23,(__unnamed_1 - $str$23)
$str$23:
        /*0012*/ 	.byte	0x2f, 0x74, 0x6d, 0x70, 0x2f, 0x63, 0x75, 0x74, 0x6c, 0x61, 0x73, 0x73, 0x5f, 0x73, 0x77, 0x65
        /*0022*/ 	.byte	0x65, 0x70, 0x5f, 0x73, 0x72, 0x63, 0x2f, 0x69, 0x6e, 0x63, 0x6c, 0x75, 0x64, 0x65, 0x2f, 0x63
        /*0032*/ 	.byte	0x75, 0x74, 0x6c, 0x61, 0x73, 0x73, 0x2f, 0x67, 0x65, 0x6d, 0x6d, 0x2f, 0x63, 0x6f, 0x6c, 0x6c
        /*0042*/ 	.byte	0x65, 0x63, 0x74, 0x69, 0x76, 0x65, 0x2f, 0x73, 0x6d, 0x39, 0x30, 0x5f, 0x6d, 0x6d, 0x61, 0x5f
        /*0052*/ 	.byte	0x74, 0x6d, 0x61, 0x5f, 0x67, 0x6d, 0x6d, 0x61, 0x5f, 0x73, 0x73, 0x5f, 0x77, 0x61, 0x72, 0x70
        /*0062*/ 	.byte	0x73, 0x70, 0x65, 0x63, 0x69, 0x61, 0x6c, 0x69, 0x7a, 0x65, 0x64, 0x2e, 0x68, 0x70, 0x70, 0x00
	.type		__unnamed_1,@object
	.size		__unnamed_1,(.L_0 - __unnamed_1)
__unnamed_1:
        /* <DEDUP_REMOVED lines=180> */
        /*0bb2*/ 	.byte	0x65, 0x3a, 0x3a, 0x69, 0x64, 0x65, 0x6e, 0x74, 0x69, 0x74, 0x79, 0x5d, 0x00
.L_0:


//--------------------- .nv.shared._ZN7cutlass13device_kernelINS_4gemm6kernel13GemmUniversalIN4cute5tupleIJiiiiEEENS1_10collective13CollectiveMmaINS1_34MainloopSm90TmaGmmaWarpSpecializedILi5ENS5_IJNS4_1CILi1EEESB_SB_EEENS1_35KernelTmaWarpSpecializedCooperativeEEENS5_IJNSA_ILi512EEENSA_ILi128EEENSA_ILi32EEEEEENS_6half_tENS5_IJlSB_lEEESJ_SK_NS4_8TiledMMAINS4_8MMA_AtomIJNS4_4SM904GMMA26MMA_64x128x16_F32F16F16_SSILNSO_5MajorE0ELSQ_0ELNSO_7ScaleInE1ELSR_1EEEEEENS4_6LayoutINS5_IJNSA_ILi2EEESB_SB_EEENS5_IJSB_NSA_ILi0EEESX_EEEEENS5_IJNS4_10UnderscoreES10_S10_EEEEENS4_13SM90_TMA_LOADENS4_14ComposedLayoutINS4_7SwizzleILi2ELi4ELi3EEENS4_18smem_ptr_flag_bitsILi16EEENSU_INS5_IJNSA_ILi8EEESH_EEENS5_IJSH_SB_EEEEEEEvNS4_8identityES13_S1D_vS1E_EENS_8epilogue10collective6detail29Sm90TmaWarpSpecializedAdapterINS1H_15DefaultEpilogueISJ_SK_SK_NS1G_6thread17LinearCombinationISJ_Li1EffLNS1L_9ScaleType4KindE0ELNS_15FloatRoundStyleE2ESJ_EENS1_15EpilogueDefaultEEEEEvvEEEEvNT_6ParamsE --------------------------
	.section	.nv.shared._ZN7cutlass13device_kernelINS_4gemm6kernel13GemmUniversalIN4cute5tupleIJiiiiEEENS1_10collective13CollectiveMmaINS1_34MainloopSm90TmaGmmaWarpSpecializedILi5ENS5_IJNS4_1CILi1EEESB_SB_EEENS1_35KernelTmaWarpSpecializedCooperativeEEENS5_IJNSA_ILi512EEENSA_ILi128EEENSA_ILi32EEEEEENS_6half_tENS5_IJlSB_lEEESJ_SK_NS4_8TiledMMAINS4_8MMA_AtomIJNS4_4SM904GMMA26MMA_64x128x16_F32F16F16_SSILNSO_5MajorE0ELSQ_0ELNSO_7ScaleInE1ELSR_1EEEEEENS4_6LayoutINS5_IJNSA_ILi2EEESB_SB_EEENS5_IJSB_NSA_ILi0EEESX_EEEEENS5_IJNS4_10UnderscoreES10_S10_EEEEENS4_13SM90_TMA_LOADENS4_14ComposedLayoutINS4_7SwizzleILi2ELi4ELi3EEENS4_18smem_ptr_flag_bitsILi16EEENSU_INS5_IJNSA_ILi8EEESH_EEENS5_IJSH_SB_EEEEEEEvNS4_8identityES13_S1D_vS1E_EENS_8epilogue10collective6detail29Sm90TmaWarpSpecializedAdapterINS1H_15DefaultEpilogueISJ_SK_SK_NS1G_6thread17LinearCombinationISJ_Li1EffLNS1L_9ScaleType4KindE0ELNS_15FloatRoundStyleE2ESJ_EENS1_15EpilogueDefaultEEEEEvvEEEEvNT_6ParamsE,"aw",@nobits
	.sectionflags	@""
	.align	16
	.zero		1024


//--------------------- .nv.shared.reserved.0     --------------------------
	.section	.nv.shared.reserved.0,"aw",@nobits
	.weak		__nv_reservedSMEM_offset_0_alias
	.size		__nv_reservedSMEM_offset_0_alias, 0, 0
	.other		__nv_reservedSMEM_offset_0_alias,@"STO_CUDA_RESERVED_SHARED STV_DEFAULT"
__nv_reservedSMEM_offset_0_alias:
	.zero		0


//--------------------- .nv.global                --------------------------
	.section	.nv.global,"aw",@nobits
.nv.global:
	.type		_ZN40_INTERNAL_d7d3509d_4_k_cu_164294ef_157034cute1_E,@object
	.size		_ZN40_INTERNAL_d7d3509d_4_k_cu_164294ef_157034cute1_E,(_ZN40_INTERNAL_d7d3509d_4_k_cu_164294ef_157034cuda3std3__45__cpo6cbeginE - _ZN40_INTERNAL_d7d3509d_4_k_cu_164294ef_157034cute1_E)
_ZN40_INTERNAL_d7d3509d_4_k_cu_164294ef_157034cute1_E:
	.zero		1
	.type		_ZN40_INTERNAL_d7d3509d_4_k_cu_164294ef_157034cuda3std3__45__cpo6cbeginE,@object
	.size		_ZN40_INTERNAL_d7d3509d_4_k_cu_164294ef_157034cuda3std3__45__cpo6cbeginE,(_ZN40_INTERNAL_d7d3509d_4_k_cu_164294ef_157034cuda3std3__48in_placeE - _ZN40_INTERNAL_d7d3509d_4_k_cu_164294ef_157034cuda3std3__45__cpo6cbeginE)
_ZN40_INTERNAL_d7d3509d_4_k_cu_164294ef_157034cuda3std3__45__cpo6cbeginE:
	.zero		1
	.type		_ZN40_INTERNAL_d7d3509d_4_k_cu_164294ef_157034cuda3std3__48in_placeE,@object
	.size		_ZN40_INTERNAL_d7d3509d_4_k_cu_164294ef_157034cuda3std3__48in_placeE,(_ZN40_INTERNAL_d7d3509d_4_k_cu_164294ef_157034cuda3std6ranges3__45__cpo9iter_moveE - _ZN40_INTERNAL_d7d3509d_4_k_cu_164294ef_157034cuda3std3__48in_placeE)
_ZN40_INTERNAL_d7d3509d_4_k_cu_164294ef_157034cuda3std3__48in_placeE:
	.zero		1
	.type		_ZN40_INTERNAL_d7d3509d_4_k_cu_164294ef_157034cuda3std6ranges3__45__cpo9iter_moveE,@object
	.size		_ZN40_INTERNAL_d7d3509d_4_k_cu_164294ef_157034cuda3std6ranges3__45__cpo9iter_moveE,(_ZN40_INTERNAL_d7d3509d_4_k_cu_164294ef_157034cuda3std3__45__cpo5beginE - _ZN40_INTERNAL_d7d3509d_4_k_cu_164294ef_157034cuda3std6ranges3__45__cpo9iter_moveE)
_ZN40_INTERNAL_d7d3509d_4_k_cu_164294ef_157034cuda3std6ranges3__45__cpo9iter_moveE:
	.zero		1
	.type		_ZN40_INTERNAL_d7d3509d_4_k_cu_164294ef_157034cuda3std3__45__cpo5beginE,@object
	.size		_ZN40_INTERNAL_d7d3509d_4_k_cu_164294ef_157034cuda3std3__45__cpo5beginE,(_ZN40_INTERNAL_d7d3509d_4_k_cu_164294ef_157034cuda3std3__442_GLOBAL__N__d7d3509d_4_k_cu_164294ef_157036ignoreE - _ZN40_INTERNAL_d7d3509d_4_k_cu_164294ef_157034cuda3std3__45__cpo5beginE)
_ZN40_INTERNAL_d7d3509d_4_k_cu_164294ef_157034cuda3std3__45__cpo5beginE:
	.zero		1
	.type		_ZN40_INTERNAL_d7d3509d_4_k_cu_164294ef_157034cuda3std3__442_GLOBAL__N__d7d3509d_4_k_cu_164294ef_157036ignoreE,@object
	.size		_ZN40_INTERNAL_d7d3509d_4_k_cu_164294ef_157034cuda3std3__442_GLOBAL__N__d7d3509d_4_k_cu_164294ef_157036ignoreE,(_ZN40_INTERNAL_d7d3509d_4_k_cu_164294ef_157034cute7productE - _ZN40_INTERNAL_d7d3509d_4_k_cu_164294ef_157034cuda3std3__442_GLOBAL__N__d7d3509d_4_k_cu_164294ef_157036ignoreE)
_ZN40_INTERNAL_d7d3509d_4_k_cu_164294ef_157034cuda3std3__442_GLOBAL__N__d7d3509d_4_k_cu_164294ef_157036ignoreE:
	.zero		1
	.type		_ZN40_INTERNAL_d7d3509d_4_k_cu_164294ef_157034cute7productE,@object
	.size		_ZN40_INTERNAL_d7d3509d_4_k_cu_164294ef_157034cute7productE,(_ZN40_INTERNAL_d7d3509d_4_k_cu_164294ef_157034cuda3std3__45__cpo3endE - _ZN40_INTERNAL_d7d3509d_4_k_cu_164294ef_157034cute7productE)
_ZN40_INTERNAL_d7d3509d_4_k_cu_164294ef_157034cute7productE:
	.zero		1
	.type		_ZN40_INTERNAL_d7d3509d_4_k_cu_164294ef_157034cuda3std3__45__cpo3endE,@object
	.size		_ZN40_INTERNAL_d7d3509d_4_k_cu_164294ef_157034cuda3std3__45__cpo3endE,(_ZN40_INTERNAL_d7d3509d_4_k_cu_164294ef_157034cuda3std3__419piecewise_constructE - _ZN40_INTERNAL_d7d3509d_4_k_cu_164294ef_157034cuda3std3__45__cpo3endE)
_ZN40_INTERNAL_d7d3509d_4_k_cu_164294ef_157034cuda3std3__45__cpo3endE:
	.zero		1
	.type		_ZN40_INTERNAL_d7d3509d_4_k_cu_164294ef_157034cuda3std3__419piecewise_constructE,@object
	.size		_ZN40_INTERNAL_d7d3509d_4_k_cu_164294ef_157034cuda3std3__419piecewise_constructE,(_ZN40_INTERNAL_d7d3509d_4_k_cu_164294ef_157034cuda3std3__45__cpo4cendE - _ZN40_INTERNAL_d7d3509d_4_k_cu_164294ef_157034cuda3std3__419piecewise_constructE)
_ZN40_INTERNAL_d7d3509d_4_k_cu_164294ef_157034cuda3std3__419piecewise_constructE:
	.zero		1
	.type		_ZN40_INTERNAL_d7d3509d_4_k_cu_164294ef_157034cuda3std3__45__cpo4cendE,@object
	.size		_ZN40_INTERNAL_d7d3509d_4_k_cu_164294ef_157034cuda3std3__45__cpo4cendE,(_ZN40_INTERNAL_d7d3509d_4_k_cu_164294ef_157034cuda3std6ranges3__45__cpo4swapE - _ZN40_INTERNAL_d7d3509d_4_k_cu_164294ef_157034cuda3std3__45__cpo4cendE)
_ZN40_INTERNAL_d7d3509d_4_k_cu_164294ef_157034cuda3std3__45__cpo4cendE:
	.zero		1
	.type		_ZN40_INTERNAL_d7d3509d_4_k_cu_164294ef_157034cuda3std6ranges3__45__cpo4swapE,@object
	.size		_ZN40_INTERNAL_d7d3509d_4_k_cu_164294ef_157034cuda3std6ranges3__45__cpo4swapE,(.L_8 - _ZN40_INTERNAL_d7d3509d_4_k_cu_164294ef_157034cuda3std6ranges3__45__cpo4swapE)
_ZN40_INTERNAL_d7d3509d_4_k_cu_164294ef_157034cuda3std6ranges3__45__cpo4swapE:
	.zero		1
.L_8:


//--------------------- .nv.constant0._ZN7cutlass13device_kernelINS_4gemm6kernel13GemmUniversalIN4cute5tupleIJiiiiEEENS1_10collective13CollectiveMmaINS1_34MainloopSm90TmaGmmaWarpSpecializedILi5ENS5_IJNS4_1CILi1EEESB_SB_EEENS1_35KernelTmaWarpSpecializedCooperativeEEENS5_IJNSA_ILi512EEENSA_ILi128EEENSA_ILi32EEEEEENS_6half_tENS5_IJlSB_lEEESJ_SK_NS4_8TiledMMAINS4_8MMA_AtomIJNS4_4SM904GMMA26MMA_64x128x16_F32F16F16_SSILNSO_5MajorE0ELSQ_0ELNSO_7ScaleInE1ELSR_1EEEEEENS4_6LayoutINS5_IJNSA_ILi2EEESB_SB_EEENS5_IJSB_NSA_ILi0EEESX_EEEEENS5_IJNS4_10UnderscoreES10_S10_EEEEENS4_13SM90_TMA_LOADENS4_14ComposedLayoutINS4_7SwizzleILi2ELi4ELi3EEENS4_18smem_ptr_flag_bitsILi16EEENSU_INS5_IJNSA_ILi8EEESH_EEENS5_IJSH_SB_EEEEEEEvNS4_8identityES13_S1D_vS1E_EENS_8epilogue10collective6detail29Sm90TmaWarpSpecializedAdapterINS1H_15DefaultEpilogueISJ_SK_SK_NS1G_6thread17LinearCombinationISJ_Li1EffLNS1L_9ScaleType4KindE0ELNS_15FloatRoundStyleE2ESJ_EENS1_15EpilogueDefaultEEEEEvvEEEEvNT_6ParamsE --------------------------
	.section	.nv.constant0._ZN7cutlass13device_kernelINS_4gemm6kernel13GemmUniversalIN4cute5tupleIJiiiiEEENS1_10collective13CollectiveMmaINS1_34MainloopSm90TmaGmmaWarpSpecializedILi5ENS5_IJNS4_1CILi1EEESB_SB_EEENS1_35KernelTmaWarpSpecializedCooperativeEEENS5_IJNSA_ILi512EEENSA_ILi128EEENSA_ILi32EEEEEENS_6half_tENS5_IJlSB_lEEESJ_SK_NS4_8TiledMMAINS4_8MMA_AtomIJNS4_4SM904GMMA26MMA_64x128x16_F32F16F16_SSILNSO_5MajorE0ELSQ_0ELNSO_7ScaleInE1ELSR_1EEEEEENS4_6LayoutINS5_IJNSA_ILi2EEESB_SB_EEENS5_IJSB_NSA_ILi0EEESX_EEEEENS5_IJNS4_10UnderscoreES10_S10_EEEEENS4_13SM90_TMA_LOADENS4_14ComposedLayoutINS4_7SwizzleILi2ELi4ELi3EEENS4_18smem_ptr_flag_bitsILi16EEENSU_INS5_IJNSA_ILi8EEESH_EEENS5_IJSH_SB_EEEEEEEvNS4_8identityES13_S1D_vS1E_EENS_8epilogue10collective6detail29Sm90TmaWarpSpecializedAdapterINS1H_15DefaultEpilogueISJ_SK_SK_NS1G_6thread17LinearCombinationISJ_Li1EffLNS1L_9ScaleType4KindE0ELNS_15FloatRoundStyleE2ESJ_EENS1_15EpilogueDefaultEEEEEvvEEEEvNT_6ParamsE,"a",@progbits
	.sectionflags	@""
	.align	4
.nv.constant0._ZN7cutlass13device_kernelINS_4gemm6kernel13GemmUniversalIN4cute5tupleIJiiiiEEENS1_10collective13CollectiveMmaINS1_34MainloopSm90TmaGmmaWarpSpecializedILi5ENS5_IJNS4_1CILi1EEESB_SB_EEENS1_35KernelTmaWarpSpecializedCooperativeEEENS5_IJNSA_ILi512EEENSA_ILi128EEENSA_ILi32EEEEEENS_6half_tENS5_IJlSB_lEEESJ_SK_NS4_8TiledMMAINS4_8MMA_AtomIJNS4_4SM904GMMA26MMA_64x128x16_F32F16F16_SSILNSO_5MajorE0ELSQ_0ELNSO_7ScaleInE1ELSR_1EEEEEENS4_6LayoutINS5_IJNSA_ILi2EEESB_SB_EEENS5_IJSB_NSA_ILi0EEESX_EEEEENS5_IJNS4_10UnderscoreES10_S10_EEEEENS4_13SM90_TMA_LOADENS4_14ComposedLayoutINS4_7SwizzleILi2ELi4ELi3EEENS4_18smem_ptr_flag_bitsILi16EEENSU_INS5_IJNSA_ILi8EEESH_EEENS5_IJSH_SB_EEEEEEEvNS4_8identityES13_S1D_vS1E_EENS_8epilogue10collective6detail29Sm90TmaWarpSpecializedAdapterINS1H_15DefaultEpilogueISJ_SK_SK_NS1G_6thread17LinearCombinationISJ_Li1EffLNS1L_9ScaleType4KindE0ELNS_15FloatRoundStyleE2ESJ_EENS1_15EpilogueDefaultEEEEEvvEEEEvNT_6ParamsE:
	.zero		1664


//--------------------- SYMBOLS --------------------------

	.type		.nv.reservedSmem.offset0,@object
	.size		.nv.reservedSmem.offset0,0x4
	.type		__assertfail,@function
